	.target	sm_100a

	.elftype	@"ET_EXEC"


//--------------------- .note.nv.tkinfo           --------------------------
	.section	.note.nv.tkinfo,"",@"SHT_NOTE"
	.sectionflags	@"SHF_NOTE_NV_TKINFO"
	.tkinfo
        /*0018*/ 	.word	0x00000081
        /*0030*/ 	.string	""
        /*0030*/ 	.string	"ptxas-blackwell"
        /*0030*/ 	.string	"Cuda compilation tools, release 12.9, V12.9.86"
        /*0030*/ 	.string	"Build cuda_12.9.r12.9/compiler.36037853_0"
        /*0030*/ 	.string	"-v  -suppress-debug-info  -lineinfo  -arch sm_100a "



//--------------------- .note.nv.cuver            --------------------------
	.section	.note.nv.cuver,"",@"SHT_NOTE"
	.sectionflags	@"SHF_NOTE_NV_CUVER"
        /*0018*/ 	.short	0x0001
        /*001a*/ 	.short	0x0064
        /*001c*/ 	.short	0x0001
        /*001e*/ 	.short	0x0000
        /*0020*/ 	.short	0x0001
        /*0022*/ 	.short	0x0000


//--------------------- .nv.info                  --------------------------
	.section	.nv.info,"",@"SHT_CUDA_INFO"
	.align	4


	//----- nvinfo : EIATTR_REGCOUNT
	.align		4
        /*0000*/ 	.byte	0x04, 0x2f
        /*0002*/ 	.short	(.L_4 - .L_3)
	.align		4
.L_3:
        /*0004*/ 	.word	index@(gluon_tcgen05)
        /*0008*/ 	.word	0x00000047


	//----- nvinfo : EIATTR_FRAME_SIZE
	.align		4
.L_4:
        /*000c*/ 	.byte	0x04, 0x11
        /*000e*/ 	.short	(.L_6 - .L_5)
	.align		4
.L_5:
        /*0010*/ 	.word	index@($__internal_2_$__cuda_sm10x_tcgen05_guardrail_trap_unallocated_columns_being_dealloced)
        /*0014*/ 	.word	0x00000000


	//----- nvinfo : EIATTR_FRAME_SIZE
	.align		4
.L_6:
        /*0018*/ 	.byte	0x04, 0x11
        /*001a*/ 	.short	(.L_8 - .L_7)
	.align		4
.L_7:
        /*001c*/ 	.word	index@($__internal_1_$__cuda_sm10x_tcgen05_guardrail_trap_phase_invalid_during_alloc)
        /*0020*/ 	.word	0x00000000


	//----- nvinfo : EIATTR_FRAME_SIZE
	.align		4
.L_8:
        /*0024*/ 	.byte	0x04, 0x11
        /*0026*/ 	.short	(.L_10 - .L_9)
	.align		4
.L_9:
        /*0028*/ 	.word	index@($__internal_0_$__cuda_sm10x_tcgen05_guardrail_trap_col_being_dealloced_not_returned_by_alloc)
        /*002c*/ 	.word	0x00000000


	//----- nvinfo : EIATTR_FRAME_SIZE
	.align		4
.L_10:
        /*0030*/ 	.byte	0x04, 0x11
        /*0032*/ 	.short	(.L_12 - .L_11)
	.align		4
.L_11:
        /*0034*/ 	.word	index@(gluon_tcgen05)
        /*0038*/ 	.word	0x00000000


	//----- nvinfo : EIATTR_MIN_STACK_SIZE
	.align		4
.L_12:
        /*003c*/ 	.byte	0x04, 0x12
        /*003e*/ 	.short	(.L_14 - .L_13)
	.align		4
.L_13:
        /*0040*/ 	.word	index@(gluon_tcgen05)
        /*0044*/ 	.word	0x00000000
.L_14:


//--------------------- .nv.info.gluon_tcgen05    --------------------------
	.section	.nv.info.gluon_tcgen05,"",@"SHT_CUDA_INFO"
	.sectionflags	@""
	.align	4


	//----- nvinfo : EIATTR_CUDA_API_VERSION
	.align		4
        /*0000*/ 	.byte	0x04, 0x37
        /*0002*/ 	.short	(.L_16 - .L_15)
.L_15:
        /*0004*/ 	.word	0x00000081


	//----- nvinfo : EIATTR_KPARAM_INFO
	.align		4
.L_16:
        /*0008*/ 	.byte	0x04, 0x17
        /*000a*/ 	.short	(.L_18 - .L_17)
.L_17:
        /*000c*/ 	.word	0x00000000
        /*0010*/ 	.short	0x000a
        /*0012*/ 	.short	0x0048
        /*0014*/ 	.byte	0x00, 0xf4, 0x21, 0x00


	//----- nvinfo : EIATTR_KPARAM_INFO
	.align		4
.L_18:
        /*0018*/ 	.byte	0x04, 0x17
        /*001a*/ 	.short	(.L_20 - .L_19)
.L_19:
        /*001c*/ 	.word	0x00000000
        /*0020*/ 	.short	0x0009
        /*0022*/ 	.short	0x0040
        /*0024*/ 	.byte	0x00, 0xf4, 0x21, 0x00


	//----- nvinfo : EIATTR_KPARAM_INFO
	.align		4
.L_20:
        /*0028*/ 	.byte	0x04, 0x17
        /*002a*/ 	.short	(.L_22 - .L_21)
.L_21:
        /*002c*/ 	.word	0x00000000
        /*0030*/ 	.short	0x0008
        /*0032*/ 	.short	0x0038
        /*0034*/ 	.byte	0x00, 0xf0, 0x21, 0x00


	//----- nvinfo : EIATTR_KPARAM_INFO
	.align		4
.L_22:
        /*0038*/ 	.byte	0x04, 0x17
        /*003a*/ 	.short	(.L_24 - .L_23)
.L_23:
        /*003c*/ 	.word	0x00000000
        /*0040*/ 	.short	0x0007
        /*0042*/ 	.short	0x0030
        /*0044*/ 	.byte	0x00, 0xf0, 0x21, 0x00


	//----- nvinfo : EIATTR_KPARAM_INFO
	.align		4
.L_24:
        /*0048*/ 	.byte	0x04, 0x17
        /*004a*/ 	.short	(.L_26 - .L_25)
.L_25:
        /*004c*/ 	.word	0x00000000
        /*0050*/ 	.short	0x0006
        /*0052*/ 	.short	0x0028
        /*0054*/ 	.byte	0x00, 0xf0, 0x21, 0x00


	//----- nvinfo : EIATTR_KPARAM_INFO
	.align		4
.L_26:
        /*0058*/ 	.byte	0x04, 0x17
        /*005a*/ 	.short	(.L_28 - .L_27)
.L_27:
        /*005c*/ 	.word	0x00000000
        /*0060*/ 	.short	0x0005
        /*0062*/ 	.short	0x0020
        /*0064*/ 	.byte	0x00, 0xf0, 0x11, 0x00


	//----- nvinfo : EIATTR_KPARAM_INFO
	.align		4
.L_28:
        /*0068*/ 	.byte	0x04, 0x17
        /*006a*/ 	.short	(.L_30 - .L_29)
.L_29:
        /*006c*/ 	.word	0x00000000
        /*0070*/ 	.short	0x0004
        /*0072*/ 	.short	0x001c
        /*0074*/ 	.byte	0x00, 0xf0, 0x11, 0x00


	//----- nvinfo : EIATTR_KPARAM_INFO
	.align		4
.L_30:
        /*0078*/ 	.byte	0x04, 0x17
        /*007a*/ 	.short	(.L_32 - .L_31)
.L_31:
        /*007c*/ 	.word	0x00000000
        /*0080*/ 	.short	0x0003
        /*0082*/ 	.short	0x0018
        /*0084*/ 	.byte	0x00, 0xf0, 0x11, 0x00


	//----- nvinfo : EIATTR_KPARAM_INFO
	.align		4
.L_32:
        /*0088*/ 	.byte	0x04, 0x17
        /*008a*/ 	.short	(.L_34 - .L_33)
.L_33:
        /*008c*/ 	.word	0x00000000
        /*0090*/ 	.short	0x0002
        /*0092*/ 	.short	0x0010
        /*0094*/ 	.byte	0x00, 0xf4, 0x21, 0x00


	//----- nvinfo : EIATTR_KPARAM_INFO
	.align		4
.L_34:
        /*0098*/ 	.byte	0x04, 0x17
        /*009a*/ 	.short	(.L_36 - .L_35)
.L_35:
        /*009c*/ 	.word	0x00000000
        /*00a0*/ 	.short	0x0001
        /*00a2*/ 	.short	0x0008
        /*00a4*/ 	.byte	0x00, 0xf4, 0x21, 0x00


	//----- nvinfo : EIATTR_KPARAM_INFO
	.align		4
.L_36:
        /*00a8*/ 	.byte	0x04, 0x17
        /*00aa*/ 	.short	(.L_38 - .L_37)
.L_37:
        /*00ac*/ 	.word	0x00000000
        /*00b0*/ 	.short	0x0000
        /*00b2*/ 	.short	0x0000
        /*00b4*/ 	.byte	0x00, 0xf4, 0x21, 0x00


	//----- nvinfo : EIATTR_AT_ENTRY_FRAGMENTS
	.align		4
.L_38:
        /*00b8*/ 	.byte	0x04, 0x4f
        /*00ba*/ 	.short	(.L_40 - .L_39)


	//   ....[0]....
.L_39:
        /*00bc*/ 	.word	0x00000004


	//----- nvinfo : EIATTR_RESERVED_SMEM_USED
	.align		4
.L_40:
        /*00c0*/ 	.byte	0x01, 0x41
	.zero		2


	//----- nvinfo : EIATTR_SPARSE_MMA_MASK
	.align		4
        /*00c4*/ 	.byte	0x03, 0x50
        /*00c6*/ 	.short	0x0000


	//----- nvinfo : EIATTR_TCGEN05_1CTA_USED
	.align		4
        /*00c8*/ 	.byte	0x01, 0x51
	.zero		2


	//----- nvinfo : EIATTR_MAXREG_COUNT
	.align		4
        /*00cc*/ 	.byte	0x03, 0x1b
        /*00ce*/ 	.short	0x00ff


	//----- nvinfo : EIATTR_NUM_BARRIERS
	.align		4
        /*00d0*/ 	.byte	0x02, 0x4c
        /*00d2*/ 	.byte	0x01
	.zero		1


	//----- nvinfo : EIATTR_INT_WARP_WIDE_INSTR_OFFSETS
	.align		4
        /*00d4*/ 	.byte	0x04, 0x31
        /*00d6*/ 	.short	(.L_42 - .L_41)


	//   ....[0]....
.L_41:
        /*00d8*/ 	.word	0x00001750


	//   ....[1]....
        /*00dc*/ 	.word	0x00001770


	//   ....[2]....
        /*00e0*/ 	.word	0x000017f0


	//   ....[3]....
        /*00e4*/ 	.word	0x00001bf0


	//   ....[4]....
        /*00e8*/ 	.word	0x00001c00


	//   ....[5]....
        /*00ec*/ 	.word	0x00001c50


	//   ....[6]....
        /*00f0*/ 	.word	0x00001c60


	//   ....[7]....
        /*00f4*/ 	.word	0x00002080


	//   ....[8]....
        /*00f8*/ 	.word	0x00002090


	//   ....[9]....
        /*00fc*/ 	.word	0x00002210


	//   ....[10]....
        /*0100*/ 	.word	0x00002260


	//   ....[11]....
        /*0104*/ 	.word	0x00002290


	//   ....[12]....
        /*0108*/ 	.word	0x000022c0


	//   ....[13]....
        /*010c*/ 	.word	0x00002780


	//   ....[14]....
        /*0110*/ 	.word	0x00002790


	//   ....[15]....
        /*0114*/ 	.word	0x00002b60


	//   ....[16]....
        /*0118*/ 	.word	0x00002b70


	//   ....[17]....
        /*011c*/ 	.word	0x00003060


	//   ....[18]....
        /*0120*/ 	.word	0x000030b0


	//----- nvinfo : EIATTR_COOP_GROUP_MASK_REGIDS
	.align		4
.L_42:
        /*0124*/ 	.byte	0x04, 0x29
        /*0126*/ 	.short	(.L_44 - .L_43)


	//   ....[0]....
.L_43:
        /*0128*/ 	.word	0xffffffff


	//   ....[1]....
        /*012c*/ 	.word	0xffffffff


	//   ....[2]....
        /*0130*/ 	.word	0xffffffff


	//   ....[3]....
        /*0134*/ 	.word	0xffffffff


	//   ....[4]....
        /*0138*/ 	.word	0xffffffff


	//   ....[5]....
        /*013c*/ 	.word	0xffffffff


	//   ....[6]....
        /*0140*/ 	.word	0xffffffff


	//   ....[7]....
        /*0144*/ 	.word	0xffffffff


	//   ....[8]....
        /*0148*/ 	.word	0xffffffff


	//   ....[9]....
        /*014c*/ 	.word	0xffffffff


	//----- nvinfo : EIATTR_COOP_GROUP_INSTR_OFFSETS
	.align		4
.L_44:
        /*0150*/ 	.byte	0x04, 0x28
        /*0152*/ 	.short	(.L_46 - .L_45)


	//   ....[0]....
.L_45:
        /*0154*/ 	.word	0x00000050


	//   ....[1]....
        /*0158*/ 	.word	0x00000310


	//   ....[2]....
        /*015c*/ 	.word	0x00000500


	//   ....[3]....
        /*0160*/ 	.word	0x000009a0


	//   ....[4]....
        /*0164*/ 	.word	0x00000ae0


	//   ....[5]....
        /*0168*/ 	.word	0x00000fe0


	//   ....[6]....
        /*016c*/ 	.word	0x00001120


	//   ....[7]....
        /*0170*/ 	.word	0x00001610


	//   ....[8]....
        /*0174*/ 	.word	0x00002ef0


	//   ....[9]....
        /*0178*/ 	.word	0x00003160


	//----- nvinfo : EIATTR_VRC_CTA_INIT_COUNT
	.align		4
.L_46:
        /*017c*/ 	.byte	0x02, 0x4a
        /*017e*/ 	.byte	0x80
	.zero		1


	//----- nvinfo : EIATTR_MBARRIER_INSTR_OFFSETS
	.align		4
        /*0180*/ 	.byte	0x04, 0x39
        /*0182*/ 	.short	(.L_48 - .L_47)


	//   ....[0]....
.L_47:
        /*0184*/ 	.word	0x00001810
        /*0188*/ 	.word	0x000000ff
        /*018c*/ 	.word	0x00030000
        /*0190*/ 	.short	0x0100
        /*0192*/ 	.byte	0x0b
	.zero		1


	//   ....[1]....
        /*0194*/ 	.word	0x00001820
        /*0198*/ 	.word	0x000000ff
        /*019c*/ 	.word	0x00030020
        /*01a0*/ 	.short	0x0100
        /*01a2*/ 	.byte	0x0b
	.zero		1


	//   ....[2]....
        /*01a4*/ 	.word	0x000018d0
        /*01a8*/ 	.word	0x000000ff
        /*01ac*/ 	.word	0x00030008
        /*01b0*/ 	.short	0x0100
        /*01b2*/ 	.byte	0x0b
	.zero		1


	//   ....[3]....
        /*01b4*/ 	.word	0x000018e0
        /*01b8*/ 	.word	0x000000ff
        /*01bc*/ 	.word	0x00030028
        /*01c0*/ 	.short	0x0100
        /*01c2*/ 	.byte	0x0b
	.zero		1


	//   ....[4]....
        /*01c4*/ 	.word	0x000019c0
        /*01c8*/ 	.word	0x000000ff
        /*01cc*/ 	.word	0x00030010
        /*01d0*/ 	.short	0x0100
        /*01d2*/ 	.byte	0x0b
	.zero		1


	//   ....[5]....
        /*01d4*/ 	.word	0x000019d0
        /*01d8*/ 	.word	0x000000ff
        /*01dc*/ 	.word	0x00030030
        /*01e0*/ 	.short	0x0100
        /*01e2*/ 	.byte	0x0b
	.zero		1


	//   ....[6]....
        /*01e4*/ 	.word	0x00001ae0
        /*01e8*/ 	.word	0x000000ff
        /*01ec*/ 	.word	0x00030018
        /*01f0*/ 	.short	0x0100
        /*01f2*/ 	.byte	0x0b
	.zero		1


	//   ....[7]....
        /*01f4*/ 	.word	0x00001af0
        /*01f8*/ 	.word	0x000000ff
        /*01fc*/ 	.word	0x00030038
        /*0200*/ 	.short	0x0100
        /*0202*/ 	.byte	0x0b
	.zero		1


	//   ....[8]....
        /*0204*/ 	.word	0x00001cf0
        /*0208*/ 	.word	0x000000ff
        /*020c*/ 	.word	0x00030000
        /*0210*/ 	.short	0x010a
        /*0212*/ 	.byte	0x0b
	.zero		1


	//   ....[9]....
        /*0214*/ 	.word	0x000020e0
        /*0218*/ 	.word	0x000000ff
        /*021c*/ 	.word	0x00030020
        /*0220*/ 	.short	0x010a
        /*0222*/ 	.byte	0x0b
	.zero		1


	//   ....[10]....
        /*0224*/ 	.word	0x00002340
        /*0228*/ 	.word	0x000000ff
        /*022c*/ 	.word	0x00030000
        /*0230*/ 	.short	0x010a
        /*0232*/ 	.byte	0x2a
	.zero		1


	//   ....[11]....
        /*0234*/ 	.word	0x000027d0
        /*0238*/ 	.word	0x000000ff
        /*023c*/ 	.word	0x00030020
        /*0240*/ 	.short	0x010a
        /*0242*/ 	.byte	0x2a
	.zero		1


	//   ....[12]....
        /*0244*/ 	.word	0x000028a0
        /*0248*/ 	.word	0x000000ff
        /*024c*/ 	.word	0x00030000
        /*0250*/ 	.short	0x0108
        /*0252*/ 	.byte	0x0b
	.zero		1


	//   ....[13]....
        /*0254*/ 	.word	0x000028b0
        /*0258*/ 	.word	0x000000ff
        /*025c*/ 	.word	0x00030020
        /*0260*/ 	.short	0x0108
        /*0262*/ 	.byte	0x0b
	.zero		1


	//   ....[14]....
        /*0264*/ 	.word	0x00002900
        /*0268*/ 	.word	0x000000ff
        /*026c*/ 	.word	0x00030008
        /*0270*/ 	.short	0x0108
        /*0272*/ 	.byte	0x0b
	.zero		1


	//   ....[15]....
        /*0274*/ 	.word	0x00002910
        /*0278*/ 	.word	0x000000ff
        /*027c*/ 	.word	0x00030028
        /*0280*/ 	.short	0x0108
        /*0282*/ 	.byte	0x0b
	.zero		1


	//   ....[16]....
        /*0284*/ 	.word	0x00002960
        /*0288*/ 	.word	0x000000ff
        /*028c*/ 	.word	0x00030010
        /*0290*/ 	.short	0x0108
        /*0292*/ 	.byte	0x0b
	.zero		1


	//   ....[17]....
        /*0294*/ 	.word	0x00002970
        /*0298*/ 	.word	0x000000ff
        /*029c*/ 	.word	0x00030030
        /*02a0*/ 	.short	0x0108
        /*02a2*/ 	.byte	0x0b
	.zero		1


	//   ....[18]....
        /*02a4*/ 	.word	0x000029c0
        /*02a8*/ 	.word	0x000000ff
        /*02ac*/ 	.word	0x00030018
        /*02b0*/ 	.short	0x0108
        /*02b2*/ 	.byte	0x0b
	.zero		1


	//   ....[19]....
        /*02b4*/ 	.word	0x000029d0
        /*02b8*/ 	.word	0x000000ff
        /*02bc*/ 	.word	0x00030038
        /*02c0*/ 	.short	0x0108
        /*02c2*/ 	.byte	0x0b
	.zero		1


	//   ....[20]....
        /*02c4*/ 	.word	0x00003180
        /*02c8*/ 	.word	0x000000ff
        /*02cc*/ 	.word	0x00030000
        /*02d0*/ 	.short	0x010a
        /*02d2*/ 	.byte	0x0b
	.zero		1


	//   ....[21]....
        /*02d4*/ 	.word	0x000031b0
        /*02d8*/ 	.word	0x000000ff
        /*02dc*/ 	.word	0x00030020
        /*02e0*/ 	.short	0x010a
        /*02e2*/ 	.byte	0x0b
	.zero		1


	//   ....[22]....
        /*02e4*/ 	.word	0x000031e0
        /*02e8*/ 	.word	0x000000ff
        /*02ec*/ 	.word	0x00030000
        /*02f0*/ 	.short	0x010a
        /*02f2*/ 	.byte	0x2a
	.zero		1


	//   ....[23]....
        /*02f4*/ 	.word	0x00003210
        /*02f8*/ 	.word	0x000000ff
        /*02fc*/ 	.word	0x00030020
        /*0300*/ 	.short	0x010a
        /*0302*/ 	.byte	0x2a
	.zero		1


	//----- nvinfo : EIATTR_NUM_MBARRIERS
	.align		4
.L_48:
        /*0304*/ 	.byte	0x03, 0x38
        /*0306*/ 	.short	0x0008


	//----- nvinfo : EIATTR_EXIT_INSTR_OFFSETS
	.align		4
        /*0308*/ 	.byte	0x04, 0x1c
        /*030a*/ 	.short	(.L_50 - .L_49)


	//   ....[0]....
.L_49:
        /*030c*/ 	.word	0x00003170


	//----- nvinfo : EIATTR_REQNTID
	.align		4
.L_50:
        /*0310*/ 	.byte	0x04, 0x10
        /*0312*/ 	.short	(.L_52 - .L_51)
.L_51:
        /*0314*/ 	.word	0x00000080
        /*0318*/ 	.word	0x00000001
        /*031c*/ 	.word	0x00000001


	//----- nvinfo : EIATTR_CRS_STACK_SIZE
	.align		4
.L_52:
        /*0320*/ 	.byte	0x04, 0x1e
        /*0322*/ 	.short	(.L_54 - .L_53)
.L_53:
        /*0324*/ 	.word	0x00000000


	//----- nvinfo : EIATTR_CBANK_PARAM_SIZE
	.align		4
.L_54:
        /*0328*/ 	.byte	0x03, 0x19
        /*032a*/ 	.short	0x0050


	//----- nvinfo : EIATTR_PARAM_CBANK
	.align		4
        /*032c*/ 	.byte	0x04, 0x0a
        /*032e*/ 	.short	(.L_56 - .L_55)
	.align		4
.L_55:
        /*0330*/ 	.word	index@(.nv.constant0.gluon_tcgen05)
        /*0334*/ 	.short	0x0380
        /*0336*/ 	.short	0x0050


	//----- nvinfo : EIATTR_SW_WAR
	.align		4
.L_56:
        /*0338*/ 	.byte	0x04, 0x36
        /*033a*/ 	.short	(.L_58 - .L_57)
.L_57:
        /*033c*/ 	.word	0x00000008
.L_58:


//--------------------- .nv.compat                --------------------------
	.section	.nv.compat,"",@"SHT_CUDA_COMPAT_INFO"
	.align	4
        /*0000*/ 	.byte	0x02, 0x02, 0x02, 0x00, 0x02, 0x05, 0x05, 0x00, 0x02, 0x03, 0x03, 0x00, 0x02, 0x06, 0x01, 0x00


//--------------------- .nv.callgraph             --------------------------
	.section	.nv.callgraph,"",@"SHT_CUDA_CALLGRAPH"
	.align	4
	.sectionentsize	8
	.align		4
        /*0000*/ 	.word	0x00000000
	.align		4
        /*0004*/ 	.word	0xffffffff
	.align		4
        /*0008*/ 	.word	0x00000000
	.align		4
        /*000c*/ 	.word	0xfffffffe
	.align		4
        /*0010*/ 	.word	0x00000000
	.align		4
        /*0014*/ 	.word	0xfffffffd
	.align		4
        /*0018*/ 	.word	0x00000000
	.align		4
        /*001c*/ 	.word	0xfffffffc


//--------------------- .text.gluon_tcgen05       --------------------------
	.section	.text.gluon_tcgen05,"ax",@progbits
	.align	128
        .global         gluon_tcgen05
        .type           gluon_tcgen05,@function
        .size           gluon_tcgen05,(.L_x_85 - gluon_tcgen05)
        .other          gluon_tcgen05,@"STO_CUDA_ENTRY STV_DEFAULT"
gluon_tcgen05:
.text.gluon_tcgen05:
[----:B------:R-:W1:Y:S01]  /*0000*/  LDC R1, c[0x0][0x37c] ;  /* 0x0000df00ff017b82 */ /* 0x000e620000000800 */
[----:B------:R-:W2:Y:S02]  /*0010*/  S2R R0, SR_TID.X ;  /* 0x0000000000007919 */ /* 0x000ea40000002100 */
[----:B--2---:R-:W-:-:S13]  /*0020*/  ISETP.GE.U32.AND P2, PT, R0, 0x20, PT ;  /* 0x000000200000780c */ /* 0x004fda0003f46070 */
[----:B------:R-:W-:Y:S05]  /*0030*/  @P2 BRA `(.L_x_0) ;  /* 0x0000000000b82947 */ /* 0x000fea0003800000 */
[----:B------:R-:W2:Y:S01]  /*0040*/  S2UR UR6, SR_CgaCtaId ;  /* 0x00000000000679c3 */ /* 0x000ea20000008800 */
[----:B------:R-:W-:Y:S01]  /*0050*/  NOP ;  /* 0x0000000000007918 */ /* 0x000fe20000000000 */
[----:B------:R-:W-:Y:S02]  /*0060*/  UMOV UR4, 0x40 ;  /* 0x0000004000047882 */ /* 0x000fe40000000000 */
[----:B--2---:R-:W-:-:S09]  /*0070*/  ULEA UR4, UR6, UR4, 0x18 ;  /* 0x0000000406047291 */ /* 0x004fd2000f8ec0ff */
[----:B------:R-:W2:Y:S01]  /*0080*/  LDS.U8 R2, [UR4] ;  /* 0x00000004ff027984 */ /* 0x000ea20008000000 */
[----:B------:R-:W-:Y:S02]  /*0090*/  UMOV UR4, 0x400 ;  /* 0x0000040000047882 */ /* 0x000fe40000000000 */
[----:B------:R-:W-:Y:S01]  /*00a0*/  ULEA UR4, UR6, UR4, 0x18 ;  /* 0x0000000406047291 */ /* 0x000fe2000f8ec0ff */
[----:B--2---:R-:W-:-:S13]  /*00b0*/  ISETP.NE.AND P0, PT, R2, RZ, PT ;  /* 0x000000ff0200720c */ /* 0x004fda0003f05270 */
[----:B------:R-:W-:Y:S05]  /*00c0*/  @P0 BRA `(.L_x_1) ;  /* 0x00000000007c0947 */ /* 0x000fea0003800000 */
[----:B------:R-:W-:-:S13]  /*00d0*/  ELECT P0, URZ, PT ;  /* 0x0000000000ff782f */ /* 0x000fda0003800000 */
[----:B------:R-:W-:Y:S05]  /*00e0*/  @!P0 BRA `(.L_x_2) ;  /* 0x0000000000848947 */ /* 0x000fea0003800000 */
[----:B------:R-:W-:Y:S01]  /*00f0*/  UMOV UR5, 0x4 ;  /* 0x0000000400057882 */ /* 0x000fe20000000000 */
[----:B------:R-:W-:Y:S02]  /*0100*/  IMAD.MOV.U32 R5, RZ, RZ, 0x1 ;  /* 0x00000001ff057424 */ /* 0x000fe400078e00ff */
[----:B------:R-:W-:Y:S02]  /*0110*/  IMAD.MOV.U32 R3, RZ, RZ, 0xf ;  /* 0x0000000fff037424 */ /* 0x000fe400078e00ff */
[----:B------:R-:W-:Y:S04]  /*0120*/  DEPBAR.LE SB2, 0x36 ;  /* 0x0000ad800000791a */ /* 0x000fe80000000000 */
[----:B------:R-:W2:Y:S02]  /*0130*/  UTCATOMSWS.FIND_AND_SET.ALIGN UP0, UR5, UR5 ;  /* 0x00000005000575e3 */ /* 0x000ea40008000800 */
[----:B--2---:R-:W-:-:S04]  /*0140*/  PLOP3.LUT P0, PT, PT, PT, UP0, 0x80, 0x8 ;  /* 0x000000000008781c */ /* 0x004fc80003f0f008 */
[----:B------:R-:W-:-:S04]  /*0150*/  SEL R2, RZ, 0xffffffff, !P0 ;  /* 0xffffffffff027807 */ /* 0x000fc80004000000 */
[----:B------:R-:W-:Y:S01]  /*0160*/  ISETP.NE.AND P0, PT, R2, RZ, PT ;  /* 0x000000ff0200720c */ /* 0x000fe20003f05270 */
[----:B------:R-:W-:-:S12]  /*0170*/  IMAD.U32 R2, RZ, RZ, UR5 ;  /* 0x00000005ff027e24 */ /* 0x000fd8000f8e00ff */
[----:B------:R-:W-:Y:S05]  /*0180*/  @P0 BRA `(.L_x_3) ;  /* 0x0000000000240947 */ /* 0x000fea0003800000 */
.L_x_4:
[----:B------:R-:W-:Y:S05]  /*0190*/  NANOSLEEP 0x64 ;  /* 0x000000640000795d */ /* 0x000fea0003800000 */
[----:B------:R-:W-:-:S05]  /*01a0*/  UMOV UR5, 0x4 ;  /* 0x0000000400057882 */ /* 0x000fca0000000000 */
[----:B------:R-:W-:Y:S04]  /*01b0*/  DEPBAR.LE SB2, 0x36 ;  /* 0x0000ad800000791a */ /* 0x000fe80000000000 */
[----:B------:R-:W2:Y:S02]  /*01c0*/  UTCATOMSWS.FIND_AND_SET.ALIGN UP0, UR5, UR5 ;  /* 0x00000005000575e3 */ /* 0x000ea40008000800 */
[----:B--2---:R-:W-:-:S04]  /*01d0*/  PLOP3.LUT P0, PT, PT, PT, UP0, 0x80, 0x8 ;  /* 0x000000000008781c */ /* 0x004fc80003f0f008 */
[----:B------:R-:W-:-:S04]  /*01e0*/  SEL R2, RZ, 0xffffffff, !P0 ;  /* 0xffffffffff027807 */ /* 0x000fc80004000000 */
[----:B------:R-:W-:Y:S01]  /*01f0*/  ISETP.NE.AND P0, PT, R2, RZ, PT ;  /* 0x000000ff0200720c */ /* 0x000fe20003f05270 */
[----:B------:R-:W-:-:S12]  /*0200*/  IMAD.U32 R2, RZ, RZ, UR5 ;  /* 0x00000005ff027e24 */ /* 0x000fd8000f8e00ff */
[----:B------:R-:W-:Y:S05]  /*0210*/  @!P0 BRA `(.L_x_4) ;  /* 0xfffffffc00dc8947 */ /* 0x000fea000383ffff */
.L_x_3:
[C---:B------:R-:W-:Y:S01]  /*0220*/  VIADD R4, R2.reuse, 0x10 ;  /* 0x0000001002047836 */ /* 0x040fe20000000000 */
[----:B------:R-:W-:Y:S01]  /*0230*/  UMOV UR5, 0x50 ;  /* 0x0000005000057882 */ /* 0x000fe20000000000 */
[----:B------:R-:W-:Y:S01]  /*0240*/  SHF.L.U32 R3, R3, R2, RZ ;  /* 0x0000000203037219 */ /* 0x000fe200000006ff */
[----:B------:R-:W-:Y:S01]  /*0250*/  ULEA UR5, UR6, UR5, 0x18 ;  /* 0x0000000506057291 */ /* 0x000fe2000f8ec0ff */
[----:B------:R-:W-:Y:S01]  /*0260*/  IMAD.SHL.U32 R2, R2, 0x20, RZ ;  /* 0x0000002002027824 */ /* 0x000fe200078e00ff */
[----:B------:R-:W-:-:S04]  /*0270*/  SHF.L.U32 R4, R5, R4, RZ ;  /* 0x0000000405047219 */ /* 0x000fc800000006ff */
[----:B------:R-:W-:-:S05]  /*0280*/  LOP3.LUT R3, R4, R3, RZ, 0xfc, !PT ;  /* 0x0000000304037212 */ /* 0x000fca00078efcff */
[----:B------:R2:W-:Y:S04]  /*0290*/  ATOMS.OR RZ, [UR5], R3 ;  /* 0x00000003ffff798c */ /* 0x0005e8000b000005 */
[----:B------:R2:W-:Y:S01]  /*02a0*/  STS [UR4], R2 ;  /* 0x00000002ff007988 */ /* 0x0005e20008000804 */
[----:B------:R-:W-:Y:S05]  /*02b0*/  BRA `(.L_x_2) ;  /* 0x0000000000107947 */ /* 0x000fea0003800000 */
.L_x_1:
[----:B------:R-:W-:Y:S01]  /*02c0*/  IMAD.MOV.U32 R3, RZ, RZ, -0x1 ;  /* 0xffffffffff037424 */ /* 0x000fe200078e00ff */
[----:B------:R-:W-:-:S04]  /*02d0*/  MOV R2, 0x300 ;  /* 0x0000030000027802 */ /* 0x000fc80000000f00 */
[----:B------:R2:W-:Y:S03]  /*02e0*/  STS [UR4], R3 ;  /* 0x00000003ff007988 */ /* 0x0005e60008000804 */
[----:B-12---:R-:W-:Y:S05]  /*02f0*/  CALL.REL.NOINC `($__internal_1_$__cuda_sm10x_tcgen05_guardrail_trap_phase_invalid_during_alloc) ;  /* 0x0000002c00dc7944 */ /* 0x006fea0003c00000 */
.L_x_2:
[----:B------:R-:W-:Y:S05]  /*0300*/  WARPSYNC.ALL ;  /* 0x0000000000007948 */ /* 0x000fea0003800000 */
[----:B------:R-:W-:Y:S01]  /*0310*/  NOP ;  /* 0x0000000000007918 */ /* 0x000fe20000000000 */
.L_x_0:
[----:B------:R-:W3:Y:S08]  /*0320*/  S2UR UR4, SR_CgaCtaId ;  /* 0x00000000000479c3 */ /* 0x000ef00000008800 */
[----:B------:R-:W-:Y:S01]  /*0330*/  BAR.SYNC.DEFER_BLOCKING 0x0 ;  /* 0x0000000000007b1d */ /* 0x000fe20000010000 */
[----:B------:R-:W-:-:S05]  /*0340*/  LOP3.LUT R68, R0, 0x7f, RZ, 0xc0, !PT ;  /* 0x0000007f00447812 */ /* 0x000fca00078ec0ff */
[----:B------:R-:W-:Y:S02]  /*0350*/  UMOV UR11, 0x400 ;  /* 0x00000400000b7882 */ /* 0x000fe40000000000 */
[----:B--2---:R-:W2:Y:S08]  /*0360*/  LDC R3, c[0x0][0x398] ;  /* 0x0000e600ff037b82 */ /* 0x004eb00000000800 */
[----:B------:R-:W4:Y:S01]  /*0370*/  LDC R10, c[0x0][0x3a0] ;  /* 0x0000e800ff0a7b82 */ /* 0x000f220000000800 */
[----:B---3--:R-:W-:-:S07]  /*0380*/  ULEA UR11, UR4, UR11, 0x18 ;  /* 0x0000000b040b7291 */ /* 0x008fce000f8ec0ff */
[----:B------:R-:W3:Y:S02]  /*0390*/  S2UR UR7, SR_CTAID.Y ;  /* 0x00000000000779c3 */ /* 0x000ee40000002600 */
[----:B------:R-:W5:Y:S06]  /*03a0*/  LDS R4, [UR11] ;  /* 0x0000000bff047984 */ /* 0x000f6c0008000800 */
[----:B------:R-:W-:Y:S06]  /*03b0*/  BAR.SYNC.DEFER_BLOCKING 0x0 ;  /* 0x0000000000007b1d */ /* 0x000fec0000010000 */
[----:B------:R-:W-:Y:S05]  /*03c0*/  @P2 BRA `(.L_x_5) ;  /* 0x0000000000182947 */ /* 0x000fea0003800000 */
[----:B------:R-:W-:Y:S01]  /*03d0*/  ELECT P0, URZ, PT ;  /* 0x0000000000ff782f */ /* 0x000fe20003800000 */
[----:B------:R-:W-:Y:S01]  /*03e0*/  IMAD.MOV.U32 R2, RZ, RZ, 0x1 ;  /* 0x00000001ff027424 */ /* 0x000fe200078e00ff */
[----:B------:R-:W-:Y:S01]  /*03f0*/  UMOV UR5, 0x40 ;  /* 0x0000004000057882 */ /* 0x000fe20000000000 */
[----:B------:R-:W-:Y:S01]  /*0400*/  UVIRTCOUNT.DEALLOC.SMPOOL 0x80 ;  /* 0x000000800000784c */ /* 0x000fe20000000000 */
[----:B------:R-:W-:-:S09]  /*0410*/  ULEA UR5, UR4, UR5, 0x18 ;  /* 0x0000000504057291 */ /* 0x000fd2000f8ec0ff */
[----:B------:R5:W-:Y:S03]  /*0420*/  @P0 STS.U8 [UR5], R2 ;  /* 0x00000002ff000988 */ /* 0x000be60008000005 */
.L_x_5:
[----:B------:R-:W5:Y:S01]  /*0430*/  S2UR UR4, SR_CTAID.Z ;  /* 0x00000000000479c3 */ /* 0x000f620000002700 */
[----:B------:R-:W4:Y:S01]  /*0440*/  LDCU UR5, c[0x0][0x370] ;  /* 0x00006e00ff0577ac */ /* 0x000f220008000800 */
[C---:B------:R-:W-:Y:S01]  /*0450*/  ISETP.GE.U32.AND P0, PT, R68.reuse, 0x20, PT ;  /* 0x000000204400780c */ /* 0x040fe20003f06070 */
[----:B--2--5:R-:W-:Y:S01]  /*0460*/  VIADD R2, R3, 0xffffffff ;  /* 0xffffffff03027836 */ /* 0x024fe20000000000 */
[C---:B------:R-:W-:Y:S01]  /*0470*/  ISETP.NE.U32.AND P3, PT, R68.reuse, RZ, PT ;  /* 0x000000ff4400720c */ /* 0x040fe20003f65070 */
[----:B------:R-:W2:Y:S01]  /*0480*/  LDCU UR6, c[0x0][0x374] ;  /* 0x00006e80ff0677ac */ /* 0x000ea20008000800 */
[----:B------:R-:W-:Y:S01]  /*0490*/  LEA R11, R68, UR11, 0x2 ;  /* 0x0000000b440b7c11 */ /* 0x000fe2000f8e10ff */
[----:B----4-:R-:W-:Y:S01]  /*04a0*/  VIADD R12, R10, 0xffffffff ;  /* 0xffffffff0a0c7836 */ /* 0x010fe20000000000 */
[----:B------:R-:W4:Y:S01]  /*04b0*/  S2UR UR15, SR_CTAID.X ;  /* 0x00000000000f79c3 */ /* 0x000f220000002500 */
[----:B------:R-:W5:Y:S01]  /*04c0*/  LDCU.64 UR12, c[0x0][0x3c0] ;  /* 0x00007800ff0c77ac */ /* 0x000f620008000a00 */
[----:B------:R-:W-:Y:S01]  /*04d0*/  R2UR UR10, R4 ;  /* 0x00000000040a72ca */ /* 0x000fe200000e0000 */
[----:B------:R-:W-:Y:S04]  /*04e0*/  BSSY.RECONVERGENT B0, `(.L_x_6) ;  /* 0x0000011000007945 */ /* 0x000fe80003800200 */
[----:B------:R3:W-:Y:S01]  /*04f0*/  @!P0 STS [R11], RZ ;  /* 0x000000ff0b008388 */ /* 0x0007e20000000800 */
[----:B------:R-:W-:-:S03]  /*0500*/  NOP ;  /* 0x0000000000007918 */ /* 0x000fc60000000000 */
[----:B------:R3:W-:Y:S02]  /*0510*/  @!P3 STS [UR11+0x24], R2 ;  /* 0x00002402ff00b988 */ /* 0x0007e4000800080b */
[----:B--23--:R-:W-:Y:S02]  /*0520*/  UIMAD UR4, UR4, UR6, UR7 ;  /* 0x00000006040472a4 */ /* 0x00cfe4000f8e0207 */
[----:B------:R2:W-:Y:S02]  /*0530*/  @!P3 STS [UR11+0x20], R12 ;  /* 0x0000200cff00b988 */ /* 0x0005e4000800080b */
[----:B----4-:R-:W-:-:S04]  /*0540*/  UIMAD UR4, UR4, UR5, UR15 ;  /* 0x00000005040472a4 */ /* 0x010fc8000f8e020f */
[----:B------:R-:W-:-:S04]  /*0550*/  UIMAD UR4, UR4, 0x180, URZ ;  /* 0x00000180040478a4 */ /* 0x000fc8000f8e02ff */
[----:B-----5:R-:W-:-:S04]  /*0560*/  UIADD3 UR8, UP0, UPT, UR4, UR12, URZ ;  /* 0x0000000c04087290 */ /* 0x020fc8000ff1e0ff */
[----:B------:R-:W-:Y:S01]  /*0570*/  ULEA.HI.X.SX32 UR9, UR4, UR13, 0x1, UP0 ;  /* 0x0000000d04097291 */ /* 0x000fe200080f0eff */
[----:B--2---:R-:W-:Y:S11]  /*0580*/  @P3 BRA `(.L_x_7) ;  /* 0x0000000000183947 */ /* 0x004ff60003800000 */
[----:B------:R-:W2:Y:S01]  /*0590*/  LDS R3, [UR11+0x8] ;  /* 0x0000080bff037984 */ /* 0x000ea20008000800 */
[----:B------:R-:W3:Y:S01]  /*05a0*/  LDC.64 R6, c[0x0][0x380] ;  /* 0x0000e000ff067b82 */ /* 0x000ee20000000a00 */
[----:B------:R-:W-:Y:S02]  /*05b0*/  IMAD.MOV.U32 R4, RZ, RZ, 0x70 ;  /* 0x00000070ff047424 */ /* 0x000fe400078e00ff */
[----:B---3--:R3:W-:Y:S03]  /*05c0*/  STS.64 [UR11], R6 ;  /* 0x00000006ff007988 */ /* 0x0087e60008000a0b */
[----:B--2---:R-:W-:-:S05]  /*05d0*/  LOP3.LUT R3, R3, 0x10, R4, 0xd8, !PT ;  /* 0x0000001003037812 */ /* 0x004fca00078ed804 */
[----:B------:R3:W-:Y:S02]  /*05e0*/  STS [UR11+0x8], R3 ;  /* 0x00000803ff007988 */ /* 0x0007e4000800080b */
.L_x_7:
[----:B------:R-:W-:Y:S05]  /*05f0*/  BSYNC.RECONVERGENT B0 ;  /* 0x0000000000007941 */ /* 0x000fea0003800200 */
.L_x_6:
[----:B------:R-:W-:Y:S04]  /*0600*/  BSSY.RECONVERGENT B0, `(.L_x_8) ;  /* 0x000000a000007945 */ /* 0x000fe80003800200 */
[----:B------:R-:W-:Y:S05]  /*0610*/  @P3 BRA `(.L_x_9) ;  /* 0x0000000000203947 */ /* 0x000fea0003800000 */
[----:B---3--:R-:W2:Y:S01]  /*0620*/  LDS R3, [UR11+0x34] ;  /* 0x0000340bff037984 */ /* 0x008ea20008000800 */
[----:B------:R-:W-:Y:S02]  /*0630*/  IMAD.MOV.U32 R4, RZ, RZ, 0x3f000000 ;  /* 0x3f000000ff047424 */ /* 0x000fe400078e00ff */
[----:B------:R-:W-:Y:S01]  /*0640*/  @!P3 IMAD.MOV.U32 R5, RZ, RZ, 0x3f ;  /* 0x0000003fff05b424 */ /* 0x000fe200078e00ff */
[----:B------:R-:W3:Y:S02]  /*0650*/  @!P3 LDS R6, [UR11+0x38] ;  /* 0x0000380bff06b984 */ /* 0x000ee40008000800 */
[----:B--2---:R-:W-:Y:S02]  /*0660*/  LOP3.LUT R3, R3, 0xff000000, R4, 0xb8, !PT ;  /* 0xff00000003037812 */ /* 0x004fe400078eb804 */
[----:B---3--:R-:W-:-:S03]  /*0670*/  @!P3 LOP3.LUT R4, R6, 0xff, R5, 0xb8, !PT ;  /* 0x000000ff0604b812 */ /* 0x008fc600078eb805 */
[----:B------:R2:W-:Y:S04]  /*0680*/  STS [UR11+0x34], R3 ;  /* 0x00003403ff007988 */ /* 0x0005e8000800080b */
[----:B------:R2:W-:Y:S02]  /*0690*/  @!P3 STS [UR11+0x38], R4 ;  /* 0x00003804ff00b988 */ /* 0x0005e4000800080b */
.L_x_9:
[----:B------:R-:W-:Y:S05]  /*06a0*/  BSYNC.RECONVERGENT B0 ;  /* 0x0000000000007941 */ /* 0x000fea0003800200 */
.L_x_8:
[----:B------:R-:W-:Y:S04]  /*06b0*/  BSSY.RECONVERGENT B0, `(.L_x_10) ;  /* 0x000000e000007945 */ /* 0x000fe80003800200 */
[----:B------:R-:W-:Y:S05]  /*06c0*/  @P3 BRA `(.L_x_11) ;  /* 0x0000000000303947 */ /* 0x000fea0003800000 */
[----:B--2---:R-:W2:Y:S01]  /*06d0*/  LDS R4, [UR11+0x34] ;  /* 0x0000340bff047984 */ /* 0x004ea20008000800 */
[----:B------:R-:W4:Y:S03]  /*06e0*/  LDC.64 R8, c[0x0][0x3a8] ;  /* 0x0000ea00ff087b82 */ /* 0x000f260000000a00 */
[----:B---3--:R-:W3:Y:S01]  /*06f0*/  LDS R3, [UR11+0x1c] ;  /* 0x00001c0bff037984 */ /* 0x008ee20008000800 */
[C---:B----4-:R-:W-:Y:S01]  /*0700*/  SHF.L.U64.HI R6, R8.reuse, 0x1, R9 ;  /* 0x0000000108067819 */ /* 0x050fe20000010209 */
[----:B------:R-:W-:-:S03]  /*0710*/  IMAD.SHL.U32 R5, R8, 0x2, RZ ;  /* 0x0000000208057824 */ /* 0x000fc600078e00ff */
[--C-:B------:R-:W-:Y:S02]  /*0720*/  SHF.R.U32.HI R8, RZ, 0x4, R6.reuse ;  /* 0x00000004ff087819 */ /* 0x100fe40000011606 */
[----:B------:R-:W-:-:S05]  /*0730*/  SHF.R.U64 R5, R5, 0x4, R6 ;  /* 0x0000000405057819 */ /* 0x000fca0000001206 */
[----:B------:R4:W-:Y:S01]  /*0740*/  STS [UR11+0xc], R5 ;  /* 0x00000c05ff007988 */ /* 0x0009e2000800080b */
[----:B--2---:R-:W-:Y:S02]  /*0750*/  LOP3.LUT R4, R4, 0x7, RZ, 0xb8, !PT ;  /* 0x0000000704047812 */ /* 0x004fe400078eb8ff */
[----:B---3--:R-:W-:-:S03]  /*0760*/  LOP3.LUT R3, R3, 0xf, R8, 0xb8, !PT ;  /* 0x0000000f03037812 */ /* 0x008fc600078eb808 */
[----:B------:R4:W-:Y:S04]  /*0770*/  STS [UR11+0x34], R4 ;  /* 0x00003404ff007988 */ /* 0x0009e8000800080b */
[----:B------:R4:W-:Y:S02]  /*0780*/  STS [UR11+0x1c], R3 ;  /* 0x00001c03ff007988 */ /* 0x0009e4000800080b */
.L_x_11:
[----:B------:R-:W-:Y:S05]  /*0790*/  BSYNC.RECONVERGENT B0 ;  /* 0x0000000000007941 */ /* 0x000fea0003800200 */
.L_x_10:
[----:B------:R-:W-:Y:S04]  /*07a0*/  BSSY.RECONVERGENT B1, `(.L_x_12) ;  /* 0x000001a000017945 */ /* 0x000fe80003800200 */
[----:B------:R-:W-:Y:S04]  /*07b0*/  BSSY.RELIABLE B0, `(.L_x_13) ;  /* 0x0000015000007945 */ /* 0x000fe80003800100 */
[----:B------:R-:W-:Y:S05]  /*07c0*/  @P3 BRA `(.L_x_14) ;  /* 0x0000000000203947 */ /* 0x000fea0003800000 */
[----:B--234-:R-:W2:Y:S02]  /*07d0*/  LDS R3, [UR11+0x34] ;  /* 0x0000340bff037984 */ /* 0x01cea40008000800 */
[----:B--2---:R-:W-:-:S05]  /*07e0*/  LOP3.LUT R3, R3, 0x38, RZ, 0xb8, !PT ;  /* 0x0000003803037812 */ /* 0x004fca00078eb8ff */
[----:B------:R2:W-:Y:S01]  /*07f0*/  STS [UR11+0x34], R3 ;  /* 0x00003403ff007988 */ /* 0x0005e2000800080b */
[----:B------:R-:W-:Y:S05]  /*0800*/  @P3 BRA `(.L_x_15) ;  /* 0x0000000000203947 */ /* 0x000fea0003800000 */
[----:B--2---:R-:W2:Y:S01]  /*0810*/  LDS R3, [UR11+0x8] ;  /* 0x0000080bff037984 */ /* 0x004ea20008000800 */
[----:B------:R-:W-:-:S05]  /*0820*/  IMAD.MOV.U32 R4, RZ, RZ, 0x780 ;  /* 0x00000780ff047424 */ /* 0x000fca00078e00ff */
[----:B--2---:R-:W-:-:S05]  /*0830*/  LOP3.LUT R3, R3, 0x300, R4, 0xd8, !PT ;  /* 0x0000030003037812 */ /* 0x004fca00078ed804 */
[----:B------:R5:W-:Y:S02]  /*0840*/  STS [UR11+0x8], R3 ;  /* 0x00000803ff007988 */ /* 0x000be4000800080b */
.L_x_14:
[----:B------:R-:W-:Y:S05]  /*0850*/  @P3 BRA `(.L_x_16) ;  /* 0x0000000000283947 */ /* 0x000fea0003800000 */
[----:B--2345:R-:W2:Y:S02]  /*0860*/  LDS R3, [UR11+0x8] ;  /* 0x0000080bff037984 */ /* 0x03cea40008000800 */
[----:B--2---:R-:W-:-:S05]  /*0870*/  LOP3.LUT R3, R3, 0x1800, RZ, 0xb8, !PT ;  /* 0x0000180003037812 */ /* 0x004fca00078eb8ff */
[----:B------:R3:W-:Y:S02]  /*0880*/  STS [UR11+0x8], R3 ;  /* 0x00000803ff007988 */ /* 0x0007e4000800080b */
.L_x_15:
[----:B------:R-:W-:Y:S05]  /*0890*/  @P3 BREAK.RELIABLE B0 ;  /* 0x0000000000003942 */ /* 0x000fea0003800100 */
[----:B------:R-:W-:Y:S05]  /*08a0*/  @P3 BRA `(.L_x_17) ;  /* 0x0000000000243947 */ /* 0x000fea0003800000 */
[----:B------:R-:W4:Y:S01]  /*08b0*/  LDS R4, [UR11+0x8] ;  /* 0x0000080bff047984 */ /* 0x000f220008000800 */
[----:B--23--:R-:W-:-:S05]  /*08c0*/  IMAD.MOV.U32 R3, RZ, RZ, 0x6000 ;  /* 0x00006000ff037424 */ /* 0x00cfca00078e00ff */
[----:B----4-:R-:W-:-:S04]  /*08d0*/  LOP3.LUT R3, R4, 0x6000, R3, 0xd8, !PT ;  /* 0x0000600004037812 */ /* 0x010fc800078ed803 */
[----:B------:R-:W-:-:S05]  /*08e0*/  LOP3.LUT R3, R3, 0x400000, RZ, 0xb8, !PT ;  /* 0x0040000003037812 */ /* 0x000fca00078eb8ff */
[----:B------:R2:W-:Y:S02]  /*08f0*/  STS [UR11+0x8], R3 ;  /* 0x00000803ff007988 */ /* 0x0005e4000800080b */
.L_x_16:
[----:B------:R-:W-:Y:S05]  /*0900*/  BSYNC.RELIABLE B0 ;  /* 0x0000000000007941 */ /* 0x000fea0003800100 */
.L_x_13:
[----:B--2345:R-:W2:Y:S02]  /*0910*/  @!P3 LDS R3, [UR11+0x8] ;  /* 0x0000080bff03b984 */ /* 0x03cea40008000800 */
[----:B--2---:R-:W-:-:S05]  /*0920*/  @!P3 LOP3.LUT R3, R3, 0x8000, RZ, 0xb8, !PT ;  /* 0x000080000303b812 */ /* 0x004fca00078eb8ff */
[----:B------:R4:W-:Y:S02]  /*0930*/  @!P3 STS [UR11+0x8], R3 ;  /* 0x00000803ff00b988 */ /* 0x0009e4000800080b */
.L_x_17:
[----:B------:R-:W-:Y:S05]  /*0940*/  BSYNC.RECONVERGENT B1 ;  /* 0x0000000000017941 */ /* 0x000fea0003800200 */
.L_x_12:
[----:B------:R-:W-:Y:S05]  /*0950*/  WARPSYNC.ALL ;  /* 0x0000000000007948 */ /* 0x000fea0003800000 */
[----:B------:R-:W-:Y:S01]  /*0960*/  NOP ;  /* 0x0000000000007918 */ /* 0x000fe20000000000 */
[----:B------:R-:W-:Y:S05]  /*0970*/  @P0 BRA `(.L_x_18) ;  /* 0x0000000000300947 */ /* 0x000fea0003800000 */
[----:B--234-:R-:W2:Y:S01]  /*0980*/  S2R R3, SR_LANEID ;  /* 0x0000000000037919 */ /* 0x01cea20000000000 */
[----:B------:R-:W-:Y:S05]  /*0990*/  WARPSYNC.ALL ;  /* 0x0000000000007948 */ /* 0x000fea0003800000 */
[----:B------:R-:W-:Y:S01]  /*09a0*/  NOP ;  /* 0x0000000000007918 */ /* 0x000fe20000000000 */
[----:B--2---:R-:W-:-:S05]  /*09b0*/  IMAD.SHL.U32 R3, R3, 0x4, RZ ;  /* 0x0000000403037824 */ /* 0x004fca00078e00ff */
[----:B------:R-:W2:Y:S01]  /*09c0*/  LDS R7, [R3+UR11] ;  /* 0x0000000b03077984 */ /* 0x000ea20008000800 */
[----:B------:R-:W-:-:S05]  /*09d0*/  IADD3 R4, P1, PT, R3, UR8, RZ ;  /* 0x0000000803047c10 */ /* 0x000fca000ff3e0ff */
[----:B------:R-:W-:-:S05]  /*09e0*/  IMAD.X R5, RZ, RZ, UR9, P1 ;  /* 0x00000009ff057e24 */ /* 0x000fca00088e06ff */
[----:B--2---:R5:W2:Y:S01]  /*09f0*/  ATOMG.E.EXCH.STRONG.GPU PT, RZ, [R4], R7 ;  /* 0x0000000704ff73a8 */ /* 0x004aa200041ee100 */
[----:B------:R-:W-:-:S04]  /*0a00*/  DEPBAR {5,4,3,2,1,0} ;  /* 0x0000003f0000791a */ /* 0x000fc80000000000 */
[----:B------:R-:W3:Y:S02]  /*0a10*/  CCTL.E.C.LDCU.IV.DEEP [UR8] ;  /* 0x0000000008007540 */ /* 0x000ee40009c08000 */
[----:B---3--:R5:W-:Y:S01]  /*0a20*/  UTMACCTL.IV [UR8] ;  /* 0x00000000080079b9 */ /* 0x008be20008000000 */
[----:B------:R-:W-:Y:S01]  /*0a30*/  NOP ;  /* 0x0000000000007918 */ /* 0x000fe20000000000 */
.L_x_18:
[----:B------:R-:W-:Y:S05]  /*0a40*/  @P0 BRA `(.L_x_19) ;  /* 0x00000000000c0947 */ /* 0x000fea0003800000 */
[----:B------:R0:W-:Y:S01]  /*0a50*/  UTMACMDFLUSH ;  /* 0x00000000000079b7 */ /* 0x0001e20000000000 */
[----:B------:R-:W-:Y:S05]  /*0a60*/  @P0 BRA `(.L_x_19) ;  /* 0x0000000000040947 */ /* 0x000fea0003800000 */
[----:B------:R-:W-:-:S04]  /*0a70*/  DEPBAR.LE SB0, 0x0 ;  /* 0x000080000000791a */ /* 0x000fc80000000000 */
.L_x_19:
[----:B------:R-:W-:Y:S05]  /*0a80*/  WARPSYNC.ALL ;  /* 0x0000000000007948 */ /* 0x000fea0003800000 */
[----:B------:R-:W-:Y:S01]  /*0a90*/  NOP ;  /* 0x0000000000007918 */ /* 0x000fe20000000000 */
[----:B--2---:R-:W-:Y:S06]  /*0aa0*/  BAR.SYNC.DEFER_BLOCKING 0x0 ;  /* 0x0000000000007b1d */ /* 0x004fec0000010000 */
[----:B------:R-:W-:Y:S02]  /*0ab0*/  BSSY.RECONVERGENT B1, `(.L_x_20) ;  /* 0x000000b000017945 */ /* 0x000fe40003800200 */
[----:B------:R-:W-:Y:S06]  /*0ac0*/  BAR.SYNC.DEFER_BLOCKING 0x0 ;  /* 0x0000000000007b1d */ /* 0x000fec0000010000 */
[----:B------:R2:W-:Y:S01]  /*0ad0*/  @!P0 STS [R11], RZ ;  /* 0x000000ff0b008388 */ /* 0x0005e20000000800 */
[----:B------:R-:W-:Y:S01]  /*0ae0*/  NOP ;  /* 0x0000000000007918 */ /* 0x000fe20000000000 */
[----:B------:R-:W-:Y:S05]  /*0af0*/  @P3 BRA `(.L_x_21) ;  /* 0x0000000000183947 */ /* 0x000fea0003800000 */
[----:B---34-:R-:W3:Y:S01]  /*0b00*/  LDS R3, [UR11+0x8] ;  /* 0x0000080bff037984 */ /* 0x018ee20008000800 */
[----:B-----5:R-:W4:Y:S01]  /*0b10*/  LDC.64 R6, c[0x0][0x388] ;  /* 0x0000e200ff067b82 */ /* 0x020f220000000a00 */
[----:B------:R-:W-:Y:S02]  /*0b20*/  IMAD.MOV.U32 R4, RZ, RZ, 0x70 ;  /* 0x00000070ff047424 */ /* 0x000fe400078e00ff */
[----:B----4-:R4:W-:Y:S03]  /*0b30*/  STS.64 [UR11], R6 ;  /* 0x00000006ff007988 */ /* 0x0109e60008000a0b */
[----:B---3--:R-:W-:-:S05]  /*0b40*/  LOP3.LUT R3, R3, 0x10, R4, 0xd8, !PT ;  /* 0x0000001003037812 */ /* 0x008fca00078ed804 */
[----:B------:R4:W-:Y:S02]  /*0b50*/  STS [UR11+0x8], R3 ;  /* 0x00000803ff007988 */ /* 0x0009e4000800080b */
.L_x_21:
[----:B-----5:R-:W-:Y:S05]  /*0b60*/  BSYNC.RECONVERGENT B1 ;  /* 0x0000000000017941 */ /* 0x020fea0003800200 */
.L_x_20:
[----:B------:R-:W-:Y:S04]  /*0b70*/  BSSY.RECONVERGENT B2, `(.L_x_22) ;  /* 0x000000f000027945 */ /* 0x000fe80003800200 */
[----:B------:R-:W-:Y:S04]  /*0b80*/  BSSY.RELIABLE B1, `(.L_x_23) ;  /* 0x000000c000017945 */ /* 0x000fe80003800100 */
[----:B------:R-:W-:Y:S05]  /*0b90*/  @P3 BRA `(.L_x_24) ;  /* 0x0000000000283947 */ /* 0x000fea0003800000 */
[----:B---34-:R-:W3:Y:S01]  /*0ba0*/  LDS R3, [UR11+0x34] ;  /* 0x0000340bff037984 */ /* 0x018ee20008000800 */
[----:B------:R-:W-:Y:S01]  /*0bb0*/  IMAD.MOV.U32 R4, RZ, RZ, 0x3f000000 ;  /* 0x3f000000ff047424 */ /* 0x000fe200078e00ff */
[----:B------:R-:W-:Y:S05]  /*0bc0*/  @P3 BREAK.RELIABLE B1 ;  /* 0x0000000000013942 */ /* 0x000fea0003800100 */
[----:B---3--:R-:W-:-:S05]  /*0bd0*/  LOP3.LUT R3, R3, 0xff000000, R4, 0xb8, !PT ;  /* 0xff00000003037812 */ /* 0x008fca00078eb804 */
[----:B------:R3:W-:Y:S01]  /*0be0*/  STS [UR11+0x34], R3 ;  /* 0x00003403ff007988 */ /* 0x0007e2000800080b */
[----:B------:R-:W-:Y:S05]  /*0bf0*/  @P3 BRA `(.L_x_25) ;  /* 0x0000000000183947 */ /* 0x000fea0003800000 */
[----:B------:R-:W4:Y:S01]  /*0c00*/  LDS R4, [UR11+0x38] ;  /* 0x0000380bff047984 */ /* 0x000f220008000800 */
[----:B---3--:R-:W-:-:S05]  /*0c10*/  IMAD.MOV.U32 R3, RZ, RZ, 0x7f ;  /* 0x0000007fff037424 */ /* 0x008fca00078e00ff */
[----:B----4-:R-:W-:-:S05]  /*0c20*/  LOP3.LUT R3, R4, 0xff, R3, 0xb8, !PT ;  /* 0x000000ff04037812 */ /* 0x010fca00078eb803 */
[----:B------:R5:W-:Y:S02]  /*0c30*/  STS [UR11+0x38], R3 ;  /* 0x00003803ff007988 */ /* 0x000be4000800080b */
.L_x_24:
[----:B------:R-:W-:Y:S05]  /*0c40*/  BSYNC.RELIABLE B1 ;  /* 0x0000000000017941 */ /* 0x000fea0003800100 */
.L_x_23:
[----:B------:R2:W-:Y:S02]  /*0c50*/  @!P3 STS [UR11+0x20], R12 ;  /* 0x0000200cff00b988 */ /* 0x0005e4000800080b */
.L_x_25:
[----:B------:R-:W-:Y:S05]  /*0c60*/  BSYNC.RECONVERGENT B2 ;  /* 0x0000000000027941 */ /* 0x000fea0003800200 */
.L_x_22:
[----:B------:R-:W-:Y:S05]  /*0c70*/  WARPSYNC.ALL ;  /* 0x0000000000007948 */ /* 0x000fea0003800000 */
[----:B------:R-:W-:Y:S01]  /*0c80*/  NOP ;  /* 0x0000000000007918 */ /* 0x000fe20000000000 */
[----:B---345:R-:W3:Y:S01]  /*0c90*/  LDC R3, c[0x0][0x39c] ;  /* 0x0000e700ff037b82 */ /* 0x038ee20000000800 */
[----:B------:R-:W-:Y:S01]  /*0ca0*/  BSSY.RECONVERGENT B2, `(.L_x_26) ;  /* 0x0000010000027945 */ /* 0x000fe20003800200 */
[----:B---3--:R-:W-:-:S05]  /*0cb0*/  VIADD R3, R3, 0xffffffff ;  /* 0xffffffff03037836 */ /* 0x008fca0000000000 */
[----:B------:R3:W-:Y:S01]  /*0cc0*/  @!P3 STS [UR11+0x24], R3 ;  /* 0x00002403ff00b988 */ /* 0x0007e2000800080b */
[----:B------:R-:W-:Y:S05]  /*0cd0*/  @P3 BRA `(.L_x_27) ;  /* 0x0000000000303947 */ /* 0x000fea0003800000 */
[----:B------:R-:W4:Y:S01]  /*0ce0*/  LDS R5, [UR11+0x34] ;  /* 0x0000340bff057984 */ /* 0x000f220008000800 */
[----:B------:R-:W5:Y:S03]  /*0cf0*/  LDC.64 R6, c[0x0][0x3b0] ;  /* 0x0000ec00ff067b82 */ /* 0x000f660000000a00 */
[----:B------:R-:W2:Y:S01]  /*0d00*/  LDS R4, [UR11+0x1c] ;  /* 0x00001c0bff047984 */ /* 0x000ea20008000800 */
[C---:B-----5:R-:W-:Y:S01]  /*0d10*/  SHF.L.U64.HI R7, R6.reuse, 0x1, R7 ;  /* 0x0000000106077819 */ /* 0x060fe20000010207 */
[----:B------:R-:W-:-:S03]  /*0d20*/  IMAD.SHL.U32 R6, R6, 0x2, RZ ;  /* 0x0000000206067824 */ /* 0x000fc600078e00ff */
[--C-:B------:R-:W-:Y:S02]  /*0d30*/  SHF.R.U32.HI R9, RZ, 0x4, R7.reuse ;  /* 0x00000004ff097819 */ /* 0x100fe40000011607 */
[----:B------:R-:W-:-:S05]  /*0d40*/  SHF.R.U64 R6, R6, 0x4, R7 ;  /* 0x0000000406067819 */ /* 0x000fca0000001207 */
[----:B------:R5:W-:Y:S01]  /*0d50*/  STS [UR11+0xc], R6 ;  /* 0x00000c06ff007988 */ /* 0x000be2000800080b */
[----:B----4-:R-:W-:Y:S02]  /*0d60*/  LOP3.LUT R5, R5, 0x7, RZ, 0xb8, !PT ;  /* 0x0000000705057812 */ /* 0x010fe400078eb8ff */
[----:B--2---:R-:W-:-:S03]  /*0d70*/  LOP3.LUT R4, R4, 0xf, R9, 0xb8, !PT ;  /* 0x0000000f04047812 */ /* 0x004fc600078eb809 */
[----:B------:R5:W-:Y:S04]  /*0d80*/  STS [UR11+0x34], R5 ;  /* 0x00003405ff007988 */ /* 0x000be8000800080b */
[----:B------:R5:W-:Y:S02]  /*0d90*/  STS [UR11+0x1c], R4 ;  /* 0x00001c04ff007988 */ /* 0x000be4000800080b */
.L_x_27:
[----:B------:R-:W-:Y:S05]  /*0da0*/  BSYNC.RECONVERGENT B2 ;  /* 0x0000000000027941 */ /* 0x000fea0003800200 */
.L_x_26:
[----:B------:R-:W-:Y:S04]  /*0db0*/  BSSY.RECONVERGENT B3, `(.L_x_28) ;  /* 0x000001a000037945 */ /* 0x000fe80003800200 */
[----:B------:R-:W-:Y:S04]  /*0dc0*/  BSSY.RELIABLE B2, `(.L_x_29) ;  /* 0x0000015000027945 */ /* 0x000fe80003800100 */
[----:B------:R-:W-:Y:S05]  /*0dd0*/  @P3 BRA `(.L_x_30) ;  /* 0x0000000000203947 */ /* 0x000fea0003800000 */
[----:B-----5:R-:W4:Y:S02]  /*0de0*/  LDS R4, [UR11+0x34] ;  /* 0x0000340bff047984 */ /* 0x020f240008000800 */
[----:B----4-:R-:W-:-:S05]  /*0df0*/  LOP3.LUT R4, R4, 0x38, RZ, 0xb8, !PT ;  /* 0x0000003804047812 */ /* 0x010fca00078eb8ff */
[----:B------:R4:W-:Y:S01]  /*0e00*/  STS [UR11+0x34], R4 ;  /* 0x00003404ff007988 */ /* 0x0009e2000800080b */
[----:B------:R-:W-:Y:S05]  /*0e10*/  @P3 BRA `(.L_x_31) ;  /* 0x0000000000203947 */ /* 0x000fea0003800000 */
[----:B----4-:R-:W4:Y:S01]  /*0e20*/  LDS R4, [UR11+0x8] ;  /* 0x0000080bff047984 */ /* 0x010f220008000800 */
[----:B------:R-:W-:-:S05]  /*0e30*/  IMAD.MOV.U32 R5, RZ, RZ, 0x780 ;  /* 0x00000780ff057424 */ /* 0x000fca00078e00ff */
[----:B----4-:R-:W-:-:S05]  /*0e40*/  LOP3.LUT R4, R4, 0x300, R5, 0xd8, !PT ;  /* 0x0000030004047812 */ /* 0x010fca00078ed805 */
[----:B------:R4:W-:Y:S02]  /*0e50*/  STS [UR11+0x8], R4 ;  /* 0x00000804ff007988 */ /* 0x0009e4000800080b */
.L_x_30:
[----:B------:R-:W-:Y:S05]  /*0e60*/  @P3 BRA `(.L_x_32) ;  /* 0x0000000000283947 */ /* 0x000fea0003800000 */
[----:B----45:R-:W4:Y:S02]  /*0e70*/  LDS R4, [UR11+0x8] ;  /* 0x0000080bff047984 */ /* 0x030f240008000800 */
[----:B----4-:R-:W-:-:S05]  /*0e80*/  LOP3.LUT R4, R4, 0x1800, RZ, 0xb8, !PT ;  /* 0x0000180004047812 */ /* 0x010fca00078eb8ff */
[----:B------:R5:W-:Y:S02]  /*0e90*/  STS [UR11+0x8], R4 ;  /* 0x00000804ff007988 */ /* 0x000be4000800080b */
.L_x_31:
[----:B------:R-:W-:Y:S05]  /*0ea0*/  @P3 BREAK.RELIABLE B2 ;  /* 0x0000000000023942 */ /* 0x000fea0003800100 */
[----:B------:R-:W-:Y:S05]  /*0eb0*/  @P3 BRA `(.L_x_33) ;  /* 0x0000000000243947 */ /* 0x000fea0003800000 */
[----:B----45:R-:W4:Y:S01]  /*0ec0*/  LDS R4, [UR11+0x8] ;  /* 0x0000080bff047984 */ /* 0x030f220008000800 */
[----:B------:R-:W-:-:S05]  /*0ed0*/  IMAD.MOV.U32 R5, RZ, RZ, 0x6000 ;  /* 0x00006000ff057424 */ /* 0x000fca00078e00ff */
[----:B----4-:R-:W-:-:S04]  /*0ee0*/  LOP3.LUT R4, R4, 0x6000, R5, 0xd8, !PT ;  /* 0x0000600004047812 */ /* 0x010fc800078ed805 */
[----:B------:R-:W-:-:S05]  /*0ef0*/  LOP3.LUT R4, R4, 0x400000, RZ, 0xb8, !PT ;  /* 0x0040000004047812 */ /* 0x000fca00078eb8ff */
[----:B------:R4:W-:Y:S02]  /*0f00*/  STS [UR11+0x8], R4 ;  /* 0x00000804ff007988 */ /* 0x0009e4000800080b */
.L_x_32:
[----:B------:R-:W-:Y:S05]  /*0f10*/  BSYNC.RELIABLE B2 ;  /* 0x0000000000027941 */ /* 0x000fea0003800100 */
.L_x_29:
[----:B----45:R-:W4:Y:S02]  /*0f20*/  @!P3 LDS R4, [UR11+0x8] ;  /* 0x0000080bff04b984 */ /* 0x030f240008000800 */
[----:B----4-:R-:W-:-:S05]  /*0f30*/  @!P3 LOP3.LUT R4, R4, 0x8000, RZ, 0xb8, !PT ;  /* 0x000080000404b812 */ /* 0x010fca00078eb8ff */
[----:B------:R4:W-:Y:S02]  /*0f40*/  @!P3 STS [UR11+0x8], R4 ;  /* 0x00000804ff00b988 */ /* 0x0009e4000800080b */
.L_x_33:
[----:B------:R-:W-:Y:S05]  /*0f50*/  BSYNC.RECONVERGENT B3 ;  /* 0x0000000000037941 */ /* 0x000fea0003800200 */
.L_x_28:
[----:B------:R-:W-:Y:S05]  /*0f60*/  WARPSYNC.ALL ;  /* 0x0000000000007948 */ /* 0x000fea0003800000 */
[----:B------:R-:W-:Y:S01]  /*0f70*/  NOP ;  /* 0x0000000000007918 */ /* 0x000fe20000000000 */
[----:B------:R-:W-:-:S04]  /*0f80*/  UIADD3 UR5, UPT, UPT, UR4, 0x80, URZ ;  /* 0x0000008004057890 */ /* 0x000fc8000fffe0ff */
[----:B------:R-:W-:-:S04]  /*0f90*/  UIADD3 UR32, UP0, UPT, UR5, UR12, URZ ;  /* 0x0000000c05207290 */ /* 0x000fc8000ff1e0ff */
[----:B------:R-:W-:Y:S01]  /*0fa0*/  ULEA.HI.X.SX32 UR33, UR5, UR13, 0x1, UP0 ;  /* 0x0000000d05217291 */ /* 0x000fe200080f0eff */
[----:B------:R-:W-:Y:S11]  /*0fb0*/  @P0 BRA `(.L_x_34) ;  /* 0x0000000000300947 */ /* 0x000ff60003800000 */
[----:B----45:R-:W4:Y:S01]  /*0fc0*/  S2R R4, SR_LANEID ;  /* 0x0000000000047919 */ /* 0x030f220000000000 */
[----:B------:R-:W-:Y:S05]  /*0fd0*/  WARPSYNC.ALL ;  /* 0x0000000000007948 */ /* 0x000fea0003800000 */
[----:B------:R-:W-:Y:S01]  /*0fe0*/  NOP ;  /* 0x0000000000007918 */ /* 0x000fe20000000000 */
[----:B----4-:R-:W-:-:S05]  /*0ff0*/  IMAD.SHL.U32 R6, R4, 0x4, RZ ;  /* 0x0000000404067824 */ /* 0x010fca00078e00ff */
[----:B------:R-:W4:Y:S01]  /*1000*/  LDS R7, [R6+UR11] ;  /* 0x0000000b06077984 */ /* 0x000f220008000800 */
[----:B------:R-:W-:-:S05]  /*1010*/  IADD3 R4, P1, PT, R6, UR32, RZ ;  /* 0x0000002006047c10 */ /* 0x000fca000ff3e0ff */
[----:B------:R-:W-:-:S05]  /*1020*/  IMAD.X R5, RZ, RZ, UR33, P1 ;  /* 0x00000021ff057e24 */ /* 0x000fca00088e06ff */
[----:B----4-:R4:W5:Y:S01]  /*1030*/  ATOMG.E.EXCH.STRONG.GPU PT, RZ, [R4], R7 ;  /* 0x0000000704ff73a8 */ /* 0x01096200041ee100 */
[----:B------:R-:W-:-:S04]  /*1040*/  DEPBAR {5,4,3,2,1,0} ;  /* 0x0000003f0000791a */ /* 0x000fc80000000000 */
[----:B------:R-:W2:Y:S02]  /*1050*/  CCTL.E.C.LDCU.IV.DEEP [UR32] ;  /* 0x0000000020007540 */ /* 0x000ea40009c08000 */
[----:B--2---:R4:W-:Y:S01]  /*1060*/  UTMACCTL.IV [UR32] ;  /* 0x00000000200079b9 */ /* 0x0049e20008000000 */
[----:B------:R-:W-:Y:S01]  /*1070*/  NOP ;  /* 0x0000000000007918 */ /* 0x000fe20000000000 */
.L_x_34:
[----:B------:R-:W-:Y:S05]  /*1080*/  @P0 BRA `(.L_x_35) ;  /* 0x00000000000c0947 */ /* 0x000fea0003800000 */
[----:B------:R0:W-:Y:S01]  /*1090*/  UTMACMDFLUSH ;  /* 0x00000000000079b7 */ /* 0x0001e20000000000 */
[----:B------:R-:W-:Y:S05]  /*10a0*/  @P0 BRA `(.L_x_35) ;  /* 0x0000000000040947 */ /* 0x000fea0003800000 */
[----:B------:R-:W-:-:S04]  /*10b0*/  DEPBAR.LE SB0, 0x0 ;  /* 0x000080000000791a */ /* 0x000fc80000000000 */
.L_x_35:
[----:B------:R-:W-:Y:S05]  /*10c0*/  WARPSYNC.ALL ;  /* 0x0000000000007948 */ /* 0x000fea0003800000 */
[----:B------:R-:W-:Y:S01]  /*10d0*/  NOP ;  /* 0x0000000000007918 */ /* 0x000fe20000000000 */
[----:B-----5:R-:W-:Y:S06]  /*10e0*/  BAR.SYNC.DEFER_BLOCKING 0x0 ;  /* 0x0000000000007b1d */ /* 0x020fec0000010000 */
[----:B------:R-:W-:Y:S02]  /*10f0*/  BSSY.RECONVERGENT B3, `(.L_x_36) ;  /* 0x000000b000037945 */ /* 0x000fe40003800200 */
[----:B------:R-:W-:Y:S06]  /*1100*/  BAR.SYNC.DEFER_BLOCKING 0x0 ;  /* 0x0000000000007b1d */ /* 0x000fec0000010000 */
[----:B------:R5:W-:Y:S01]  /*1110*/  @!P0 STS [R11], RZ ;  /* 0x000000ff0b008388 */ /* 0x000be20000000800 */
[----:B------:R-:W-:Y:S01]  /*1120*/  NOP ;  /* 0x0000000000007918 */ /* 0x000fe20000000000 */
[----:B------:R-:W-:Y:S05]  /*1130*/  @P3 BRA `(.L_x_37) ;  /* 0x0000000000183947 */ /* 0x000fea0003800000 */
[----:B----4-:R-:W4:Y:S01]  /*1140*/  LDS R4, [UR11+0x8] ;  /* 0x0000080bff047984 */ /* 0x010f220008000800 */
[----:B------:R-:W2:Y:S01]  /*1150*/  LDC.64 R6, c[0x0][0x390] ;  /* 0x0000e400ff067b82 */ /* 0x000ea20000000a00 */
[----:B------:R-:W-:Y:S02]  /*1160*/  IMAD.MOV.U32 R5, RZ, RZ, 0x70 ;  /* 0x00000070ff057424 */ /* 0x000fe400078e00ff */
[----:B--2---:R2:W-:Y:S03]  /*1170*/  STS.64 [UR11], R6 ;  /* 0x00000006ff007988 */ /* 0x0045e60008000a0b */
[----:B----4-:R-:W-:-:S05]  /*1180*/  LOP3.LUT R4, R4, 0x10, R5, 0xd8, !PT ;  /* 0x0000001004047812 */ /* 0x010fca00078ed805 */
[----:B------:R2:W-:Y:S02]  /*1190*/  STS [UR11+0x8], R4 ;  /* 0x00000804ff007988 */ /* 0x0005e4000800080b */
.L_x_37:
[----:B----4-:R-:W-:Y:S05]  /*11a0*/  BSYNC.RECONVERGENT B3 ;  /* 0x0000000000037941 */ /* 0x010fea0003800200 */
.L_x_36:
[----:B------:R-:W-:Y:S04]  /*11b0*/  BSSY.RECONVERGENT B4, `(.L_x_38) ;  /* 0x0000011000047945 */ /* 0x000fe80003800200 */
[----:B------:R-:W-:Y:S04]  /*11c0*/  BSSY.RELIABLE B3, `(.L_x_39) ;  /* 0x000000e000037945 */ /* 0x000fe80003800100 */
[----:B------:R-:W-:Y:S05]  /*11d0*/  @P3 BRA `(.L_x_40) ;  /* 0x0000000000243947 */ /* 0x000fea0003800000 */
[----:B--2---:R-:W2:Y:S01]  /*11e0*/  LDS R4, [UR11+0x34] ;  /* 0x0000340bff047984 */ /* 0x004ea20008000800 */
[----:B------:R-:W-:-:S05]  /*11f0*/  IMAD.MOV.U32 R5, RZ, RZ, 0x3f000000 ;  /* 0x3f000000ff057424 */ /* 0x000fca00078e00ff */
[----:B--2---:R-:W-:-:S05]  /*1200*/  LOP3.LUT R4, R4, 0xff000000, R5, 0xb8, !PT ;  /* 0xff00000004047812 */ /* 0x004fca00078eb805 */
[----:B------:R2:W-:Y:S01]  /*1210*/  STS [UR11+0x34], R4 ;  /* 0x00003404ff007988 */ /* 0x0005e2000800080b */
[----:B------:R-:W-:Y:S05]  /*1220*/  @P3 BRA `(.L_x_41) ;  /* 0x00000000001c3947 */ /* 0x000fea0003800000 */
[----:B--2---:R-:W2:Y:S01]  /*1230*/  LDS R4, [UR11+0x38] ;  /* 0x0000380bff047984 */ /* 0x004ea20008000800 */
[----:B------:R-:W-:-:S05]  /*1240*/  IMAD.MOV.U32 R5, RZ, RZ, 0x3f ;  /* 0x0000003fff057424 */ /* 0x000fca00078e00ff */
[----:B--2---:R-:W-:-:S05]  /*1250*/  LOP3.LUT R4, R4, 0xff, R5, 0xb8, !PT ;  /* 0x000000ff04047812 */ /* 0x004fca00078eb805 */
[----:B------:R4:W-:Y:S02]  /*1260*/  STS [UR11+0x38], R4 ;  /* 0x00003804ff007988 */ /* 0x0009e4000800080b */
.L_x_40:
[----:B------:R-:W-:Y:S05]  /*1270*/  @P3 BREAK.RELIABLE B3 ;  /* 0x0000000000033942 */ /* 0x000fea0003800100 */
[----:B------:R-:W-:Y:S05]  /*1280*/  @P3 BRA `(.L_x_42) ;  /* 0x00000000000c3947 */ /* 0x000fea0003800000 */
[----:B------:R2:W-:Y:S02]  /*1290*/  STS [UR11+0x20], R3 ;  /* 0x00002003ff007988 */ /* 0x0005e4000800080b */
.L_x_41:
[----:B------:R-:W-:Y:S05]  /*12a0*/  BSYNC.RELIABLE B3 ;  /* 0x0000000000037941 */ /* 0x000fea0003800100 */
.L_x_39:
[----:B------:R2:W-:Y:S02]  /*12b0*/  @!P3 STS [UR11+0x24], R2 ;  /* 0x00002402ff00b988 */ /* 0x0005e4000800080b */
.L_x_42:
[----:B------:R-:W-:Y:S05]  /*12c0*/  BSYNC.RECONVERGENT B4 ;  /* 0x0000000000047941 */ /* 0x000fea0003800200 */
.L_x_38:
[----:B------:R-:W-:Y:S05]  /*12d0*/  WARPSYNC.ALL ;  /* 0x0000000000007948 */ /* 0x000fea0003800000 */
[----:B------:R-:W-:Y:S01]  /*12e0*/  NOP ;  /* 0x0000000000007918 */ /* 0x000fe20000000000 */
[----:B------:R-:W-:Y:S04]  /*12f0*/  BSSY.RECONVERGENT B4, `(.L_x_43) ;  /* 0x000000e000047945 */ /* 0x000fe80003800200 */
[----:B------:R-:W-:Y:S05]  /*1300*/  @P3 BRA `(.L_x_44) ;  /* 0x0000000000303947 */ /* 0x000fea0003800000 */
[----:B--23--:R-:W2:Y:S01]  /*1310*/  LDS R3, [UR11+0x34] ;  /* 0x0000340bff037984 */ /* 0x00cea20008000800 */
[----:B----4-:R-:W3:Y:S03]  /*1320*/  LDC.64 R4, c[0x0][0x3b8] ;  /* 0x0000ee00ff047b82 */ /* 0x010ee60000000a00 */
[----:B------:R-:W4:Y:S01]  /*1330*/  LDS R2, [UR11+0x1c] ;  /* 0x00001c0bff027984 */ /* 0x000f220008000800 */
[C---:B---3--:R-:W-:Y:S01]  /*1340*/  SHF.L.U64.HI R5, R4.reuse, 0x1, R5 ;  /* 0x0000000104057819 */ /* 0x048fe20000010205 */
[----:B------:R-:W-:-:S03]  /*1350*/  IMAD.SHL.U32 R4, R4, 0x2, RZ ;  /* 0x0000000204047824 */ /* 0x000fc600078e00ff */
[--C-:B------:R-:W-:Y:S02]  /*1360*/  SHF.R.U32.HI R7, RZ, 0x4, R5.reuse ;  /* 0x00000004ff077819 */ /* 0x100fe40000011605 */
[----:B------:R-:W-:-:S05]  /*1370*/  SHF.R.U64 R4, R4, 0x4, R5 ;  /* 0x0000000404047819 */ /* 0x000fca0000001205 */
[----:B------:R3:W-:Y:S01]  /*1380*/  STS [UR11+0xc], R4 ;  /* 0x00000c04ff007988 */ /* 0x0007e2000800080b */
[----:B--2---:R-:W-:Y:S02]  /*1390*/  LOP3.LUT R3, R3, 0x7, RZ, 0xb8, !PT ;  /* 0x0000000703037812 */ /* 0x004fe400078eb8ff */
[----:B----4-:R-:W-:-:S03]  /*13a0*/  LOP3.LUT R2, R2, 0xf, R7, 0xb8, !PT ;  /* 0x0000000f02027812 */ /* 0x010fc600078eb807 */
[----:B------:R3:W-:Y:S04]  /*13b0*/  STS [UR11+0x34], R3 ;  /* 0x00003403ff007988 */ /* 0x0007e8000800080b */
[----:B------:R3:W-:Y:S02]  /*13c0*/  STS [UR11+0x1c], R2 ;  /* 0x00001c02ff007988 */ /* 0x0007e4000800080b */
.L_x_44:
[----:B------:R-:W-:Y:S05]  /*13d0*/  BSYNC.RECONVERGENT B4 ;  /* 0x0000000000047941 */ /* 0x000fea0003800200 */
.L_x_43:
[----:B------:R-:W-:Y:S04]  /*13e0*/  BSSY.RECONVERGENT B5, `(.L_x_45) ;  /* 0x000001a000057945 */ /* 0x000fe80003800200 */
[----:B------:R-:W-:Y:S04]  /*13f0*/  BSSY.RELIABLE B4, `(.L_x_46) ;  /* 0x0000015000047945 */ /* 0x000fe80003800100 */
[----:B------:R-:W-:Y:S05]  /*1400*/  @P3 BRA `(.L_x_47) ;  /* 0x0000000000203947 */ /* 0x000fea0003800000 */
[----:B--23--:R-:W2:Y:S02]  /*1410*/  LDS R2, [UR11+0x34] ;  /* 0x0000340bff027984 */ /* 0x00cea40008000800 */
[----:B--2---:R-:W-:-:S05]  /*1420*/  LOP3.LUT R2, R2, 0x38, RZ, 0xb8, !PT ;  /* 0x0000003802027812 */ /* 0x004fca00078eb8ff */
[----:B------:R2:W-:Y:S01]  /*1430*/  STS [UR11+0x34], R2 ;  /* 0x00003402ff007988 */ /* 0x0005e2000800080b */
[----:B------:R-:W-:Y:S05]  /*1440*/  @P3 BRA `(.L_x_48) ;  /* 0x0000000000203947 */ /* 0x000fea0003800000 */
[----:B--2---:R-:W2:Y:S01]  /*1450*/  LDS R2, [UR11+0x8] ;  /* 0x0000080bff027984 */ /* 0x004ea20008000800 */
[----:B------:R-:W-:-:S05]  /*1460*/  IMAD.MOV.U32 R3, RZ, RZ, 0x780 ;  /* 0x00000780ff037424 */ /* 0x000fca00078e00ff */
[----:B--2---:R-:W-:-:S05]  /*1470*/  LOP3.LUT R2, R2, 0x300, R3, 0xd8, !PT ;  /* 0x0000030002027812 */ /* 0x004fca00078ed803 */
[----:B------:R2:W-:Y:S02]  /*1480*/  STS [UR11+0x8], R2 ;  /* 0x00000802ff007988 */ /* 0x0005e4000800080b */
.L_x_47:
[----:B------:R-:W-:Y:S05]  /*1490*/  @P3 BRA `(.L_x_49) ;  /* 0x0000000000283947 */ /* 0x000fea0003800000 */
[----:B--23--:R-:W2:Y:S02]  /*14a0*/  LDS R2, [UR11+0x8] ;  /* 0x0000080bff027984 */ /* 0x00cea40008000800 */
[----:B--2---:R-:W-:-:S05]  /*14b0*/  LOP3.LUT R2, R2, 0x1800, RZ, 0xb8, !PT ;  /* 0x0000180002027812 */ /* 0x004fca00078eb8ff */
[----:B------:R3:W-:Y:S02]  /*14c0*/  STS [UR11+0x8], R2 ;  /* 0x00000802ff007988 */ /* 0x0007e4000800080b */
.L_x_48:
[----:B------:R-:W-:Y:S05]  /*14d0*/  @P3 BREAK.RELIABLE B4 ;  /* 0x0000000000043942 */ /* 0x000fea0003800100 */
[----:B------:R-:W-:Y:S05]  /*14e0*/  @P3 BRA `(.L_x_50) ;  /* 0x0000000000243947 */ /* 0x000fea0003800000 */
[----:B--23--:R-:W2:Y:S01]  /*14f0*/  LDS R2, [UR11+0x8] ;  /* 0x0000080bff027984 */ /* 0x00cea20008000800 */
[----:B------:R-:W-:-:S05]  /*1500*/  IMAD.MOV.U32 R3, RZ, RZ, 0x6000 ;  /* 0x00006000ff037424 */ /* 0x000fca00078e00ff */
[----:B--2---:R-:W-:-:S04]  /*1510*/  LOP3.LUT R2, R2, 0x6000, R3, 0xd8, !PT ;  /* 0x0000600002027812 */ /* 0x004fc800078ed803 */
[----:B------:R-:W-:-:S05]  /*1520*/  LOP3.LUT R2, R2, 0x400000, RZ, 0xb8, !PT ;  /* 0x0040000002027812 */ /* 0x000fca00078eb8ff */
[----:B------:R2:W-:Y:S02]  /*1530*/  STS [UR11+0x8], R2 ;  /* 0x00000802ff007988 */ /* 0x0005e4000800080b */
.L_x_49:
[----:B------:R-:W-:Y:S05]  /*1540*/  BSYNC.RELIABLE B4 ;  /* 0x0000000000047941 */ /* 0x000fea0003800100 */
.L_x_46:
[----:B--23--:R-:W2:Y:S02]  /*1550*/  @!P3 LDS R2, [UR11+0x8] ;  /* 0x0000080bff02b984 */ /* 0x00cea40008000800 */
[----:B--2---:R-:W-:-:S05]  /*1560*/  @!P3 LOP3.LUT R2, R2, 0x8000, RZ, 0xb8, !PT ;  /* 0x000080000202b812 */ /* 0x004fca00078eb8ff */
[----:B------:R2:W-:Y:S02]  /*1570*/  @!P3 STS [UR11+0x8], R2 ;  /* 0x00000802ff00b988 */ /* 0x0005e4000800080b */
.L_x_50:
[----:B------:R-:W-:Y:S05]  /*1580*/  BSYNC.RECONVERGENT B5 ;  /* 0x0000000000057941 */ /* 0x000fea0003800200 */
.L_x_45:
[----:B------:R-:W-:Y:S05]  /*1590*/  WARPSYNC.ALL ;  /* 0x0000000000007948 */ /* 0x000fea0003800000 */
[----:B------:R-:W-:Y:S01]  /*15a0*/  NOP ;  /* 0x0000000000007918 */ /* 0x000fe20000000000 */
[----:B------:R-:W-:-:S04]  /*15b0*/  UIADD3 UR4, UPT, UPT, UR4, 0x100, URZ ;  /* 0x0000010004047890 */ /* 0x000fc8000fffe0ff */
[----:B------:R-:W-:-:S04]  /*15c0*/  UIADD3 UR12, UP0, UPT, UR4, UR12, URZ ;  /* 0x0000000c040c7290 */ /* 0x000fc8000ff1e0ff */
[----:B------:R-:W-:Y:S01]  /*15d0*/  ULEA.HI.X.SX32 UR13, UR4, UR13, 0x1, UP0 ;  /* 0x0000000d040d7291 */ /* 0x000fe200080f0eff */
[----:B------:R-:W-:Y:S11]  /*15e0*/  @P0 BRA `(.L_x_51) ;  /* 0x0000000000300947 */ /* 0x000ff60003800000 */
[----:B--23--:R-:W2:Y:S01]  /*15f0*/  S2R R2, SR_LANEID ;  /* 0x0000000000027919 */ /* 0x00cea20000000000 */
[----:B------:R-:W-:Y:S05]  /*1600*/  WARPSYNC.ALL ;  /* 0x0000000000007948 */ /* 0x000fea0003800000 */
[----:B------:R-:W-:Y:S01]  /*1610*/  NOP ;  /* 0x0000000000007918 */ /* 0x000fe20000000000 */
[----:B--2-4-:R-:W-:-:S05]  /*1620*/  IMAD.SHL.U32 R4, R2, 0x4, RZ ;  /* 0x0000000402047824 */ /* 0x014fca00078e00ff */
[----:B------:R-:W2:Y:S01]  /*1630*/  LDS R5, [R4+UR11] ;  /* 0x0000000b04057984 */ /* 0x000ea20008000800 */
[----:B------:R-:W-:-:S05]  /*1640*/  IADD3 R2, P1, PT, R4, UR12, RZ ;  /* 0x0000000c04027c10 */ /* 0x000fca000ff3e0ff */
[----:B------:R-:W-:-:S05]  /*1650*/  IMAD.X R3, RZ, RZ, UR13, P1 ;  /* 0x0000000dff037e24 */ /* 0x000fca00088e06ff */
[----:B--2---:R2:W3:Y:S01]  /*1660*/  ATOMG.E.EXCH.STRONG.GPU PT, RZ, [R2], R5 ;  /* 0x0000000502ff73a8 */ /* 0x0044e200041ee100 */
[----:B------:R-:W-:-:S04]  /*1670*/  DEPBAR {5,4,3,2,1,0} ;  /* 0x0000003f0000791a */ /* 0x000fc80000000000 */
[----:B------:R-:W4:Y:S02]  /*1680*/  CCTL.E.C.LDCU.IV.DEEP [UR12] ;  /* 0x000000000c007540 */ /* 0x000f240009c08000 */
[----:B----4-:R2:W-:Y:S01]  /*1690*/  UTMACCTL.IV [UR12] ;  /* 0x000000000c0079b9 */ /* 0x0105e20008000000 */
[----:B------:R-:W-:Y:S01]  /*16a0*/  NOP ;  /* 0x0000000000007918 */ /* 0x000fe20000000000 */
.L_x_51:
[----:B------:R-:W-:Y:S05]  /*16b0*/  @P0 BRA `(.L_x_52) ;  /* 0x00000000000c0947 */ /* 0x000fea0003800000 */
[----:B------:R0:W-:Y:S01]  /*16c0*/  UTMACMDFLUSH ;  /* 0x00000000000079b7 */ /* 0x0001e20000000000 */
[----:B------:R-:W-:Y:S05]  /*16d0*/  @P0 BRA `(.L_x_52) ;  /* 0x0000000000040947 */ /* 0x000fea0003800000 */
[----:B------:R-:W-:-:S04]  /*16e0*/  DEPBAR.LE SB0, 0x0 ;  /* 0x000080000000791a */ /* 0x000fc80000000000 */
.L_x_52:
[----:B------:R-:W-:Y:S05]  /*16f0*/  WARPSYNC.ALL ;  /* 0x0000000000007948 */ /* 0x000fea0003800000 */
[----:B------:R-:W-:Y:S01]  /*1700*/  NOP ;  /* 0x0000000000007918 */ /* 0x000fe20000000000 */
[----:B---3--:R-:W-:Y:S01]  /*1710*/  BAR.SYNC.DEFER_BLOCKING 0x0 ;  /* 0x0000000000007b1d */ /* 0x008fe20000010000 */
[----:B--2---:R-:W-:Y:S01]  /*1720*/  SHF.R.U32.HI R2, RZ, 0x5, R0 ;  /* 0x00000005ff027819 */ /* 0x004fe20000011600 */
[----:B------:R-:W-:-:S03]  /*1730*/  USHF.L.U32 UR7, UR7, 0x7, URZ ;  /* 0x0000000707077899 */ /* 0x000fc600080006ff */
[----:B------:R-:W-:Y:S01]  /*1740*/  R2UR UR14, R2 ;  /* 0x00000000020e72ca */ /* 0x000fe200000e0000 */
[----:B------:R-:W-:Y:S01]  /*1750*/  VOTEU.ALL UP0, P3 ;  /* 0x0000000000ff7886 */ /* 0x000fe20001800000 */
[----:B------:R-:W-:Y:S01]  /*1760*/  UMOV UR4, 0x1 ;  /* 0x0000000100047882 */ /* 0x000fe20000000000 */
[----:B------:R-:W-:Y:S01]  /*1770*/  VOTEU.ALL UP1, P3 ;  /* 0x0000000000ff7886 */ /* 0x000fe20001820000 */
[----:B------:R-:W-:Y:S02]  /*1780*/  BSSY.RECONVERGENT B5, `(.L_x_53) ;  /* 0x0000018000057945 */ /* 0x000fe40003800200 */
[----:B------:R-:W-:-:S04]  /*1790*/  @!UP0 UIADD3 UR16, UPT, UPT, -UR4, 0x100000, URZ ;  /* 0x0010000004108890 */ /* 0x000fc8000fffe1ff */
[----:B------:R-:W-:Y:S02]  /*17a0*/  @!UP0 USHF.L.U32 UR17, UR16, 0xb, URZ ;  /* 0x0000000b10118899 */ /* 0x000fe400080006ff */
[----:B------:R-:W-:Y:S02]  /*17b0*/  @!UP0 USHF.L.U32 UR16, UR16, 0x1, URZ ;  /* 0x0000000110108899 */ /* 0x000fe400080006ff */
[----:B------:R-:W-:-:S04]  /*17c0*/  @!UP0 UIADD3 UR4, UPT, UPT, -UR4, 0x100000, URZ ;  /* 0x0010000004048890 */ /* 0x000fc8000fffe1ff */
[----:B------:R-:W-:Y:S02]  /*17d0*/  @!UP0 USHF.L.U32 UR5, UR4, 0xb, URZ ;  /* 0x0000000b04058899 */ /* 0x000fe400080006ff */
[----:B------:R-:W-:Y:S01]  /*17e0*/  @!UP0 USHF.L.U32 UR4, UR4, 0x1, URZ ;  /* 0x0000000104048899 */ /* 0x000fe200080006ff */
[----:B------:R-:W-:Y:S01]  /*17f0*/  VOTEU.ALL UP0, P3 ;  /* 0x0000000000ff7886 */ /* 0x000fe20001800000 */
[----:B------:R-:W2:Y:S04]  /*1800*/  FENCE.VIEW.ASYNC.S ;  /* 0x00000000000073c6 */ /* 0x000ea80000000000 */
[----:B--2---:R2:W3:Y:S06]  /*1810*/  @!UP0 SYNCS.EXCH.64 URZ, [UR11+0x30000], UR16 ;  /* 0x030000100bff85b2 */ /* 0x0044ec0008000100 */
[----:B------:R2:W3:Y:S02]  /*1820*/  @!UP1 SYNCS.EXCH.64 URZ, [UR11+0x30020], UR4 ;  /* 0x030020040bff95b2 */ /* 0x0004e40008000100 */
[----:B---3--:R-:W-:Y:S06]  /*1830*/  BAR.SYNC.DEFER_BLOCKING 0x0 ;  /* 0x0000000000007b1d */ /* 0x008fec0000010000 */
[----:B------:R-:W-:Y:S05]  /*1840*/  @P3 BRA `(.L_x_54) ;  /* 0x00000000002c3947 */ /* 0x000fea0003800000 */
[----:B--2---:R-:W-:Y:S02]  /*1850*/  UMOV UR4, 0x1 ;  /* 0x0000000100047882 */ /* 0x004fe40000000000 */
[----:B------:R-:W-:-:S04]  /*1860*/  UIADD3 UR16, UPT, UPT, -UR4, 0x100000, URZ ;  /* 0x0010000004107890 */ /* 0x000fc8000fffe1ff */
[----:B------:R-:W-:Y:S02]  /*1870*/  USHF.L.U32 UR17, UR16, 0xb, URZ ;  /* 0x0000000b10117899 */ /* 0x000fe400080006ff */
[----:B------:R-:W-:Y:S02]  /*1880*/  USHF.L.U32 UR16, UR16, 0x1, URZ ;  /* 0x0000000110107899 */ /* 0x000fe400080006ff */
[----:B------:R-:W-:-:S04]  /*1890*/  UIADD3 UR4, UPT, UPT, -UR4, 0x100000, URZ ;  /* 0x0010000004047890 */ /* 0x000fc8000fffe1ff */
[----:B------:R-:W-:Y:S02]  /*18a0*/  USHF.L.U32 UR5, UR4, 0xb, URZ ;  /* 0x0000000b04057899 */ /* 0x000fe400080006ff */
[----:B------:R-:W-:Y:S01]  /*18b0*/  USHF.L.U32 UR4, UR4, 0x1, URZ ;  /* 0x0000000104047899 */ /* 0x000fe200080006ff */
[----:B------:R-:W2:Y:S03]  /*18c0*/  FENCE.VIEW.ASYNC.S ;  /* 0x00000000000073c6 */ /* 0x000ea60000000000 */
[----:B--2---:R3:W2:Y:S08]  /*18d0*/  SYNCS.EXCH.64 URZ, [UR11+0x30008], UR16 ;  /* 0x030008100bff75b2 */ /* 0x0046b00008000100 */
[----:B------:R3:W4:Y:S02]  /*18e0*/  SYNCS.EXCH.64 URZ, [UR11+0x30028], UR4 ;  /* 0x030028040bff75b2 */ /* 0x0007240008000100 */
[----:B---3--:R-:W-:Y:S01]  /*18f0*/  NOP ;  /* 0x0000000000007918 */ /* 0x008fe20000000000 */
.L_x_54:
[----:B--2---:R-:W-:Y:S05]  /*1900*/  BSYNC.RECONVERGENT B5 ;  /* 0x0000000000057941 */ /* 0x004fea0003800200 */
.L_x_53:
[----:B----4-:R-:W-:Y:S06]  /*1910*/  BAR.SYNC.DEFER_BLOCKING 0x0 ;  /* 0x0000000000007b1d */ /* 0x010fec0000010000 */
[----:B------:R-:W-:Y:S04]  /*1920*/  BSSY.RECONVERGENT B5, `(.L_x_55) ;  /* 0x000000d000057945 */ /* 0x000fe80003800200 */
[----:B------:R-:W-:Y:S05]  /*1930*/  @P3 BRA `(.L_x_56) ;  /* 0x00000000002c3947 */ /* 0x000fea0003800000 */
[----:B------:R-:W-:Y:S02]  /*1940*/  UMOV UR4, 0x1 ;  /* 0x0000000100047882 */ /* 0x000fe40000000000 */
[----:B------:R-:W-:-:S04]  /*1950*/  UIADD3 UR16, UPT, UPT, -UR4, 0x100000, URZ ;  /* 0x0010000004107890 */ /* 0x000fc8000fffe1ff */
[----:B------:R-:W-:Y:S02]  /*1960*/  USHF.L.U32 UR17, UR16, 0xb, URZ ;  /* 0x0000000b10117899 */ /* 0x000fe400080006ff */
[----:B------:R-:W-:Y:S02]  /*1970*/  USHF.L.U32 UR16, UR16, 0x1, URZ ;  /* 0x0000000110107899 */ /* 0x000fe400080006ff */
[----:B------:R-:W-:-:S04]  /*1980*/  UIADD3 UR4, UPT, UPT, -UR4, 0x100000, URZ ;  /* 0x0010000004047890 */ /* 0x000fc8000fffe1ff */
[----:B------:R-:W-:Y:S02]  /*1990*/  USHF.L.U32 UR5, UR4, 0xb, URZ ;  /* 0x0000000b04057899 */ /* 0x000fe400080006ff */
[----:B------:R-:W-:Y:S01]  /*19a0*/  USHF.L.U32 UR4, UR4, 0x1, URZ ;  /* 0x0000000104047899 */ /* 0x000fe200080006ff */
[----:B------:R-:W2:Y:S03]  /*19b0*/  FENCE.VIEW.ASYNC.S ;  /* 0x00000000000073c6 */ /* 0x000ea60000000000 */
[----:B--2---:R2:W3:Y:S08]  /*19c0*/  SYNCS.EXCH.64 URZ, [UR11+0x30010], UR16 ;  /* 0x030010100bff75b2 */ /* 0x0044f00008000100 */
[----:B------:R2:W4:Y:S01]  /*19d0*/  SYNCS.EXCH.64 URZ, [UR11+0x30030], UR4 ;  /* 0x030030040bff75b2 */ /* 0x0005220008000100 */
[----:B------:R-:W-:Y:S01]  /*19e0*/  NOP ;  /* 0x0000000000007918 */ /* 0x000fe20000000000 */
.L_x_56:
[----:B--2---:R-:W-:Y:S05]  /*19f0*/  BSYNC.RECONVERGENT B5 ;  /* 0x0000000000057941 */ /* 0x004fea0003800200 */
.L_x_55:
[----:B---34-:R-:W-:Y:S01]  /*1a00*/  BAR.SYNC.DEFER_BLOCKING 0x0 ;  /* 0x0000000000007b1d */ /* 0x018fe20000010000 */
[----:B------:R-:W-:Y:S01]  /*1a10*/  UIADD3 UR6, UPT, UPT, UR11, 0x30020, URZ ;  /* 0x000300200b067890 */ /* 0x000fe2000fffe0ff */
[----:B------:R-:W-:Y:S01]  /*1a20*/  ISETP.GE.AND P0, PT, R10, 0x1, PT ;  /* 0x000000010a00780c */ /* 0x000fe20003f06270 */
[----:B------:R-:W-:-:S03]  /*1a30*/  USHF.L.U32 UR23, UR15, 0x6, URZ ;  /* 0x000000060f177899 */ /* 0x000fc600080006ff */
        /* <DEDUP_REMOVED lines=13> */
.L_x_58:
[----:B--2---:R-:W-:Y:S05]  /*1b10*/  BSYNC.RECONVERGENT B5 ;  /* 0x0000000000057941 */ /* 0x004fea0003800200 */
.L_x_57:
[----:B------:R-:W-:Y:S05]  /*1b20*/  @!P0 BRA `(.L_x_59) ;  /* 0x0000000c00508947 */ /* 0x000fea0003800000 */
[----:B---34-:R-:W-:Y:S01]  /*1b30*/  BAR.SYNC.DEFER_BLOCKING 0x0 ;  /* 0x0000000000007b1d */ /* 0x018fe20000010000 */
[----:B------:R-:W-:Y:S01]  /*1b40*/  ELECT P1, URZ, PT ;  /* 0x0000000000ff782f */ /* 0x000fe20003820000 */
[----:B------:R-:W-:Y:S01]  /*1b50*/  @!P3 IMAD.MOV.U32 R2, RZ, RZ, 0xc000 ;  /* 0x0000c000ff02b424 */ /* 0x000fe200078e00ff */
[----:B------:R-:W-:Y:S02]  /*1b60*/  ULOP3.LUT UR4, UR14, 0x1, URZ, 0xc0, !UPT ;  /* 0x000000010e047892 */ /* 0x000fe4000f8ec0ff */
[C---:B------:R-:W-:Y:S02]  /*1b70*/  ISETP.LT.U32.AND P1, PT, R68.reuse, 0x40, P1 ;  /* 0x000000404400780c */ /* 0x040fe40000f21070 */
[----:B------:R-:W-:Y:S01]  /*1b80*/  ELECT P0, URZ, PT ;  /* 0x0000000000ff782f */ /* 0x000fe20003800000 */
[----:B------:R-:W-:Y:S02]  /*1b90*/  ULEA UR5, UR4, UR11, 0xd ;  /* 0x0000000b04057291 */ /* 0x000fe4000f8e68ff */
[----:B------:R-:W-:Y:S01]  /*1ba0*/  USHF.L.U32 UR22, UR4, 0x6, URZ ;  /* 0x0000000604167899 */ /* 0x000fe200080006ff */
[----:B------:R-:W-:Y:S01]  /*1bb0*/  ISETP.LT.U32.AND P0, PT, R68, 0x40, P0 ;  /* 0x000000404400780c */ /* 0x000fe20000701070 */
[----:B------:R-:W-:Y:S01]  /*1bc0*/  ULEA UR16, UR4, UR5, 0xd ;  /* 0x0000000504107291 */ /* 0x000fe2000f8e68ff */
[----:B------:R-:W-:-:S04]  /*1bd0*/  UMOV UR19, UR7 ;  /* 0x0000000700137c82 */ /* 0x000fc80008000000 */
[----:B------:R-:W-:Y:S01]  /*1be0*/  UMOV UR18, UR22 ;  /* 0x0000001600127c82 */ /* 0x000fe20008000000 */
[----:B------:R-:W-:Y:S01]  /*1bf0*/  VOTEU.ANY UP0, P1 ;  /* 0x0000000000ff7886 */ /* 0x000fe20000800100 */
[----:B------:R-:W-:-:S04]  /*1c00*/  VOTEU.ANY UP2, P1 ;  /* 0x0000000000ff7886 */ /* 0x000fc80000840100 */
[----:B------:R-:W-:Y:S01]  /*1c10*/  @UP0 UIADD3 UR20, UPT, UPT, UR5, 0x20000, URZ ;  /* 0x0002000005140890 */ /* 0x000fe2000fffe0ff */
[----:B------:R2:W-:Y:S01]  /*1c20*/  @!P3 SYNCS.ARRIVE.TRANS64 RZ, [UR11+0x30000], R2 ;  /* 0x03000002ffffb9a7 */ /* 0x0005e2000800000b */
[----:B------:R-:W-:Y:S01]  /*1c30*/  @UP0 UIADD3 UR21, UPT, UPT, UR11, 0x30000, URZ ;  /* 0x000300000b150890 */ /* 0x000fe2000fffe0ff */
[----:B------:R-:W-:Y:S06]  /*1c40*/  BAR.SYNC.DEFER_BLOCKING 0x0 ;  /* 0x0000000000007b1d */ /* 0x000fec0000010000 */
[----:B------:R-:W-:Y:S01]  /*1c50*/  VOTEU.ANY UP1, P0 ;  /* 0x0000000000ff7886 */ /* 0x000fe20000020100 */
[----:B------:R-:W-:-:S04]  /*1c60*/  VOTEU.ANY UP0, P0 ;  /* 0x0000000000ff7886 */ /* 0x000fc80000000100 */
[----:B------:R-:W-:Y:S01]  /*1c70*/  @UP1 UIADD3 UR17, UPT, UPT, UR11, 0x30000, URZ ;  /* 0x000300000b111890 */ /* 0x000fe2000fffe0ff */
[----:B------:R2:W-:Y:S01]  /*1c80*/  @UP2 UTMALDG.2D [UR20], [UR8] ;  /* 0x00000014080025b4 */ /* 0x0005e20008008000 */
[----:B------:R3:W-:Y:S06]  /*1c90*/  MEMBAR.ALL.CTA ;  /* 0x0000000000007992 */ /* 0x0007ec0000008000 */
[----:B---3--:R-:W3:Y:S02]  /*1ca0*/  FENCE.VIEW.ASYNC.S ;  /* 0x00000000000073c6 */ /* 0x008ee40000000000 */
[----:B---3--:R-:W-:Y:S06]  /*1cb0*/  BAR.SYNC.DEFER_BLOCKING 0x0 ;  /* 0x0000000000007b1d */ /* 0x008fec0000010000 */
[----:B------:R2:W-:Y:S01]  /*1cc0*/  @UP0 UTMALDG.2D [UR16], [UR32] ;  /* 0x00000010200005b4 */ /* 0x0005e20008008000 */
[----:B------:R-:W-:Y:S01]  /*1cd0*/  UISETP.NE.U32.AND UP0, UPT, UR14, URZ, UPT ;  /* 0x000000ff0e00728c */ /* 0x000fe2000bf05070 */
[----:B------:R-:W-:Y:S06]  /*1ce0*/  BAR.SYNC.DEFER_BLOCKING 0x0 ;  /* 0x0000000000007b1d */ /* 0x000fec0000010000 */
[----:B------:R-:W3:Y:S02]  /*1cf0*/  SYNCS.PHASECHK.TRANS64.TRYWAIT P0, [UR11+0x30000], RZ ;  /* 0x030000ffff0075a7 */ /* 0x000ee4000800110b */
[----:B--23--:R-:W-:Y:S05]  /*1d00*/  @!P0 BRA `(.L_x_60) ;  /* 0x00000014001c8947 */ /* 0x00cfea0003800000 */
.L_x_78:
[----:B------:R-:W-:Y:S05]  /*1d10*/  BRA.U UP0, `(.L_x_61) ;  /* 0x0000000100c87547 */ /* 0x000fea000b800000 */
[----:B------:R-:W-:Y:S02]  /*1d20*/  USHF.R.U32.HI UR16, URZ, 0x4, UR11 ;  /* 0x00000004ff107899 */ /* 0x000fe4000801160b */
[----:B------:R-:W-:Y:S02]  /*1d30*/  UIADD3 UR15, UPT, UPT, UR11, 0x20000, URZ ;  /* 0x000200000b0f7890 */ /* 0x000fe4000fffe0ff */
[----:B------:R-:W-:Y:S02]  /*1d40*/  USGXT.U32 UR16, UR16, 0xe ;  /* 0x0000000e1010789a */ /* 0x000fe40008000000 */
[----:B------:R-:W-:Y:S02]  /*1d50*/  USHF.R.U32.HI UR15, URZ, 0x4, UR15 ;  /* 0x00000004ff0f7899 */ /* 0x000fe4000801160f */
[----:B------:R-:W-:Y:S02]  /*1d60*/  UIADD3 UR48, UP0, UPT, UR16, 0x2, URZ ;  /* 0x0000000210307890 */ /* 0x000fe4000ff1e0ff */
[----:B------:R-:W-:Y:S01]  /*1d70*/  USGXT.U32 UR18, UR15, 0xe ;  /* 0x0000000e0f12789a */ /* 0x000fe20008000000 */
[----:B------:R-:W-:Y:S01]  /*1d80*/  UMOV UR5, URZ ;  /* 0x000000ff00057c82 */ /* 0x000fe20008000000 */
[----:B------:R-:W-:Y:S01]  /*1d90*/  UMOV UR4, URZ ;  /* 0x000000ff00047c82 */ /* 0x000fe20008000000 */
[----:B------:R-:W-:-:S02]  /*1da0*/  UIADD3.X UR49, UPT, UPT, UR5, 0x40004040, URZ, UP0, !UPT ;  /* 0x4000404005317890 */ /* 0x000fc400087fe4ff */
[----:B------:R-:W-:Y:S02]  /*1db0*/  UIADD3 UR50, UP0, UPT, UR18, 0x2, URZ ;  /* 0x0000000212327890 */ /* 0x000fe4000ff1e0ff */
[----:B------:R-:W-:Y:S02]  /*1dc0*/  UIADD3.64 UR24, UPT, UPT, UR48, 0x2, URZ ;  /* 0x0000000230187897 */ /* 0x000fe4000fffe0ff */
[----:B------:R-:W-:Y:S02]  /*1dd0*/  UIADD3.X UR51, UPT, UPT, UR4, 0x40004040, URZ, UP0, !UPT ;  /* 0x4000404004337890 */ /* 0x000fe400087fe4ff */
[----:B------:R-:W-:Y:S02]  /*1de0*/  UIADD3.64 UR28, UPT, UPT, UR48, 0x4, URZ ;  /* 0x00000004301c7897 */ /* 0x000fe4000fffe0ff */
[----:B------:R-:W-:Y:S02]  /*1df0*/  UIADD3.64 UR4, UPT, UPT, UR50, 0x2, URZ ;  /* 0x0000000232047897 */ /* 0x000fe4000fffe0ff */
[----:B------:R-:W-:-:S02]  /*1e00*/  UIADD3.64 UR26, UPT, UPT, UR50, 0x4, URZ ;  /* 0x00000004321a7897 */ /* 0x000fc4000fffe0ff */
[----:B------:R-:W-:Y:S02]  /*1e10*/  UIADD3.64 UR34, UPT, UPT, UR48, 0x3fe, URZ ;  /* 0x000003fe30227897 */ /* 0x000fe4000fffe0ff */
[----:B------:R-:W-:Y:S02]  /*1e20*/  UIADD3.64 UR30, UPT, UPT, UR50, 0x1fe, URZ ;  /* 0x000001fe321e7897 */ /* 0x000fe4000fffe0ff */
[----:B------:R-:W-:Y:S02]  /*1e30*/  UIADD3.64 UR38, UPT, UPT, UR48, 0x400, URZ ;  /* 0x0000040030267897 */ /* 0x000fe4000fffe0ff */
[----:B------:R-:W-:Y:S02]  /*1e40*/  UIADD3.64 UR36, UPT, UPT, UR50, 0x200, URZ ;  /* 0x0000020032247897 */ /* 0x000fe4000fffe0ff */
[----:B------:R-:W-:Y:S02]  /*1e50*/  UIADD3.64 UR42, UPT, UPT, UR48, 0x402, URZ ;  /* 0x00000402302a7897 */ /* 0x000fe4000fffe0ff */
[----:B------:R-:W-:Y:S01]  /*1e60*/  UIADD3.64 UR40, UPT, UPT, UR50, 0x202, URZ ;  /* 0x0000020232287897 */ /* 0x000fe2000fffe0ff */
[----:B------:R-:W-:Y:S01]  /*1e70*/  UMOV UR20, 0x0 ;  /* 0x0000000000147882 */ /* 0x000fe20000000000 */
[----:B------:R-:W-:Y:S01]  /*1e80*/  UMOV UR21, 0x4200010 ;  /* 0x0420001000157882 */ /* 0x000fe20000000000 */
[----:B------:R-:W-:Y:S01]  /*1e90*/  UIADD3.64 UR46, UPT, UPT, UR48, 0x404, URZ ;  /* 0x00000404302e7897 */ /* 0x000fe2000fffe0ff */
[----:B------:R-:W-:Y:S01]  /*1ea0*/  UMOV UR17, 0x40004040 ;  /* 0x4000404000117882 */ /* 0x000fe20000000000 */
[----:B------:R-:W-:Y:S01]  /*1eb0*/  UIADD3.64 UR44, UPT, UPT, UR50, 0x204, URZ ;  /* 0x00000204322c7897 */ /* 0x000fe2000fffe0ff */
[----:B------:R-:W-:Y:S01]  /*1ec0*/  UMOV UR19, 0x40004040 ;  /* 0x4000404000137882 */ /* 0x000fe20000000000 */
[----:B------:R-:W-:Y:S01]  /*1ed0*/  UMOV UR52, 0x0 ;  /* 0x0000000000347882 */ /* 0x000fe20000000000 */
[----:B------:R-:W-:Y:S01]  /*1ee0*/  UMOV UR53, 0x4200010 ;  /* 0x0420001000357882 */ /* 0x000fe20000000000 */
[----:B------:R-:W-:Y:S01]  /*1ef0*/  UMOV UR54, 0x0 ;  /* 0x0000000000367882 */ /* 0x000fe20000000000 */
[----:B------:R-:W-:Y:S01]  /*1f00*/  UMOV UR55, 0x4200010 ;  /* 0x0420001000377882 */ /* 0x000fe20000000000 */
[----:B------:R2:W-:Y:S01]  /*1f10*/  UTCHMMA gdesc[UR18], gdesc[UR16], tmem[UR10], tmem[UR20], idesc[UR21], !UPT ;  /* 0x00ff1410120075ea */ /* 0x0005e2000f80000a */
[----:B------:R-:W-:Y:S01]  /*1f20*/  UMOV UR56, 0x0 ;  /* 0x0000000000387882 */ /* 0x000fe20000000000 */
[----:B------:R-:W-:Y:S01]  /*1f30*/  UMOV UR57, 0x4200010 ;  /* 0x0420001000397882 */ /* 0x000fe20000000000 */
[----:B------:R2:W-:Y:S01]  /*1f40*/  UTCHMMA gdesc[UR50], gdesc[UR48], tmem[UR10], tmem[UR52], idesc[UR53], UPT ;  /* 0x00ff3430320075ea */ /* 0x0005e2000b80000a */
        /* <DEDUP_REMOVED lines=12> */
[----:B------:R2:W-:Y:S01]  /*2010*/  UTCHMMA gdesc[UR40], gdesc[UR42], tmem[UR10], tmem[UR62], idesc[UR63], UPT ;  /* 0x00ff3e2a280075ea */ /* 0x0005e2000b80000a */
[----:B------:R2:W-:Y:S01]  /*2020*/  UTCHMMA gdesc[UR44], gdesc[UR46], tmem[UR10], tmem[UR64], idesc[UR65], UPT ;  /* 0x00ff402e2c0075ea */ /* 0x0005e2000b80000a */
[----:B------:R-:W-:Y:S01]  /*2030*/  NOP ;  /* 0x0000000000007918 */ /* 0x000fe20000000000 */
.L_x_61:
[----:B------:R-:W-:Y:S01]  /*2040*/  ELECT P0, URZ, PT ;  /* 0x0000000000ff782f */ /* 0x000fe20003800000 */
[----:B--2---:R-:W-:Y:S01]  /*2050*/  UMOV UR4, UR6 ;  /* 0x0000000600047c82 */ /* 0x004fe20008000000 */
[----:B------:R-:W-:Y:S02]  /*2060*/  UMOV UR5, URZ ;  /* 0x000000ff00057c82 */ /* 0x000fe40008000000 */
[----:B------:R-:W-:-:S13]  /*2070*/  ISETP.LT.U32.AND P0, PT, R68, 0x20, P0 ;  /* 0x000000204400780c */ /* 0x000fda0000701070 */
[----:B------:R-:W-:Y:S01]  /*2080*/  VOTEU.ANY UP0, P0 ;  /* 0x0000000000ff7886 */ /* 0x000fe20000000100 */
[----:B------:R-:W-:Y:S01]  /*2090*/  VOTEU.ANY UP1, P0 ;  /* 0x0000000000ff7886 */ /* 0x000fe20000020100 */
[----:B------:R-:W-:-:S03]  /*20a0*/  ISETP.GE.U32.AND P0, PT, R10, 0x81, PT ;  /* 0x000000810a00780c */ /* 0x000fc60003f06070 */
[----:B------:R-:W-:Y:S02]  /*20b0*/  @UP0 UMOV UR4, UR4 ;  /* 0x0000000400040c82 */ /* 0x000fe40008000000 */
[----:B------:R2:W-:Y:S01]  /*20c0*/  @UP1 UTCBAR [UR4], URZ ;  /* 0x000000ff040013e9 */ /* 0x0005e200080000ff */
[----:B------:R-:W-:Y:S06]  /*20d0*/  BAR.SYNC.DEFER_BLOCKING 0x0 ;  /* 0x0000000000007b1d */ /* 0x000fec0000010000 */
[----:B------:R-:W3:Y:S02]  /*20e0*/  SYNCS.PHASECHK.TRANS64.TRYWAIT P1, [UR11+0x30020], RZ ;  /* 0x030020ffff0075a7 */ /* 0x000ee4000802110b */
[----:B--23--:R-:W-:Y:S05]  /*20f0*/  @!P1 BRA `(.L_x_62) ;  /* 0x00000010002c9947 */ /* 0x00cfea0003800000 */
.L_x_79:
[----:B------:R-:W-:Y:S01]  /*2100*/  IMAD.MOV.U32 R2, RZ, RZ, RZ ;  /* 0x000000ffff027224 */ /* 0x000fe200078e00ff */
[----:B------:R-:W-:Y:S06]  /*2110*/  @!P0 BRA `(.L_x_59) ;  /* 0x0000000400d48947 */ /* 0x000fec0003800000 */
[----:B------:R-:W2:Y:S01]  /*2120*/  LDCU UR34, c[0x0][0x3a0] ;  /* 0x00007400ff2277ac */ /* 0x000ea20008000800 */
[----:B------:R-:W-:Y:S01]  /*2130*/  UMOV UR35, 0x80 ;  /* 0x0000008000237882 */ /* 0x000fe20000000000 */
[----:B------:R-:W-:-:S05]  /*2140*/  UMOV UR15, 0x1 ;  /* 0x00000001000f7882 */ /* 0x000fca0000000000 */
.L_x_66:
[----:B------:R-:W-:Y:S01]  /*2150*/  BAR.SYNC.DEFER_BLOCKING 0x0 ;  /* 0x0000000000007b1d */ /* 0x000fe20000010000 */
[----:B------:R-:W-:Y:S01]  /*2160*/  ULEA UR42, UR15, UR11, 0x3 ;  /* 0x0000000b0f2a7291 */ /* 0x000fe2000f8e18ff */
[----:B------:R-:W-:Y:S01]  /*2170*/  @!P3 IMAD.MOV.U32 R3, RZ, RZ, 0xc000 ;  /* 0x0000c000ff03b424 */ /* 0x000fe200078e00ff */
[----:B------:R-:W-:Y:S01]  /*2180*/  ELECT P1, URZ, PT ;  /* 0x0000000000ff782f */ /* 0x000fe20003820000 */
[----:B------:R-:W-:-:S03]  /*2190*/  ULEA UR4, UR15, UR11, 0xe ;  /* 0x0000000b0f047291 */ /* 0x000fc6000f8e70ff */
[----:B------:R-:W-:Y:S01]  /*21a0*/  ISETP.LT.U32.AND P1, PT, R68, 0x40, P1 ;  /* 0x000000404400780c */ /* 0x000fe20000f21070 */
[----:B------:R-:W-:Y:S02]  /*21b0*/  ULOP3.LUT UR5, UR14, 0x1, URZ, 0xc0, !UPT ;  /* 0x000000010e057892 */ /* 0x000fe4000f8ec0ff */
[----:B------:R-:W-:Y:S02]  /*21c0*/  UIADD3 UR16, UPT, UPT, UR4, 0x20000, URZ ;  /* 0x0002000004107890 */ /* 0x000fe4000fffe0ff */
[----:B------:R-:W-:Y:S02]  /*21d0*/  ULEA UR22, UR5, UR35, 0x6 ;  /* 0x0000002305167291 */ /* 0x000fe4000f8e30ff */
[----:B------:R-:W-:Y:S01]  /*21e0*/  ULEA UR20, UR5, UR16, 0xd ;  /* 0x0000001005147291 */ /* 0x000fe2000f8e68ff */
[----:B------:R-:W-:Y:S01]  /*21f0*/  ELECT P0, URZ, PT ;  /* 0x0000000000ff782f */ /* 0x000fe20003800000 */
[----:B------:R-:W-:-:S04]  /*2200*/  ULEA UR17, UR15, UR11, 0xf ;  /* 0x0000000b0f117291 */ /* 0x000fc8000f8e78ff */
[----:B------:R-:W-:Y:S01]  /*2210*/  VOTEU.ANY UP0, P1 ;  /* 0x0000000000ff7886 */ /* 0x000fe20000800100 */
[----:B------:R-:W-:Y:S01]  /*2220*/  ISETP.LT.U32.AND P0, PT, R68, 0x40, P0 ;  /* 0x000000404400780c */ /* 0x000fe20000701070 */
[----:B------:R-:W-:Y:S01]  /*2230*/  ULEA UR4, UR5, UR17, 0xe ;  /* 0x0000001105047291 */ /* 0x000fe2000f8e70ff */
[----:B------:R3:W-:Y:S02]  /*2240*/  @!P3 SYNCS.ARRIVE.TRANS64 RZ, [UR42+0x30000], R3 ;  /* 0x03000003ffffb9a7 */ /* 0x0007e4000800002a */
[----:B------:R-:W-:Y:S01]  /*2250*/  @UP0 UIADD3 UR21, UPT, UPT, UR42, 0x30000, URZ ;  /* 0x000300002a150890 */ /* 0x000fe2000fffe0ff */
[----:B------:R-:W-:Y:S01]  /*2260*/  VOTEU.ANY UP0, P1 ;  /* 0x0000000000ff7886 */ /* 0x000fe20000800100 */
[----:B------:R-:W-:Y:S01]  /*2270*/  BAR.SYNC.DEFER_BLOCKING 0x0 ;  /* 0x0000000000007b1d */ /* 0x000fe20000010000 */
[----:B---3--:R-:W-:-:S06]  /*2280*/  IMAD.U32 R3, R2, -0x80000000, RZ ;  /* 0x8000000002037824 */ /* 0x008fcc00078e00ff */
[----:B------:R-:W-:Y:S01]  /*2290*/  VOTEU.ANY UP1, P0 ;  /* 0x0000000000ff7886 */ /* 0x000fe20000020100 */
[----:B------:R-:W-:-:S04]  /*22a0*/  UMOV UR6, UR22 ;  /* 0x0000001600067c82 */ /* 0x000fc80008000000 */
[----:B------:R-:W-:Y:S01]  /*22b0*/  @UP1 UIADD3 UR5, UPT, UPT, UR42, 0x30000, URZ ;  /* 0x000300002a051890 */ /* 0x000fe2000fffe0ff */
[----:B------:R-:W-:Y:S01]  /*22c0*/  VOTEU.ANY UP1, P0 ;  /* 0x0000000000ff7886 */ /* 0x000fe20000020100 */
[----:B------:R3:W-:Y:S01]  /*22d0*/  @UP0 UTMALDG.2D [UR20], [UR8] ;  /* 0x00000014080005b4 */ /* 0x0007e20008008000 */
[----:B------:R-:W-:Y:S01]  /*22e0*/  UISETP.NE.U32.AND UP0, UPT, UR14, URZ, UPT ;  /* 0x000000ff0e00728c */ /* 0x000fe2000bf05070 */
[----:B------:R4:W-:Y:S06]  /*22f0*/  MEMBAR.ALL.CTA ;  /* 0x0000000000007992 */ /* 0x0009ec0000008000 */
[----:B----4-:R-:W4:Y:S02]  /*2300*/  FENCE.VIEW.ASYNC.S ;  /* 0x00000000000073c6 */ /* 0x010f240000000000 */
[----:B----4-:R-:W-:Y:S06]  /*2310*/  BAR.SYNC.DEFER_BLOCKING 0x0 ;  /* 0x0000000000007b1d */ /* 0x010fec0000010000 */
[----:B------:R3:W-:Y:S02]  /*2320*/  @UP1 UTMALDG.2D [UR4], [UR32] ;  /* 0x00000004200015b4 */ /* 0x0007e40008008000 */
[----:B------:R-:W-:Y:S06]  /*2330*/  BAR.SYNC.DEFER_BLOCKING 0x0 ;  /* 0x0000000000007b1d */ /* 0x000fec0000010000 */
[----:B------:R-:W4:Y:S02]  /*2340*/  SYNCS.PHASECHK.TRANS64.TRYWAIT P0, [UR42+0x30000], R3 ;  /* 0x03000003ff0075a7 */ /* 0x000f24000800112a */
[----:B---34-:R-:W-:Y:S05]  /*2350*/  @!P0 BRA `(.L_x_63) ;  /* 0x0000000c00a08947 */ /* 0x018fea0003800000 */
.L_x_80:
[----:B------:R-:W-:Y:S05]  /*2360*/  BRA.U UP0, `(.L_x_64) ;  /* 0x0000000100f47547 */ /* 0x000fea000b800000 */
[----:B------:R-:W-:Y:S02]  /*2370*/  USHF.R.U32.HI UR20, URZ, 0x4, UR16 ;  /* 0x00000004ff147899 */ /* 0x000fe40008011610 */
[----:B------:R-:W-:Y:S02]  /*2380*/  USHF.R.U32.HI UR24, URZ, 0x4, UR17 ;  /* 0x00000004ff187899 */ /* 0x000fe40008011611 */
[----:B------:R-:W-:Y:S02]  /*2390*/  USGXT.U32 UR20, UR20, 0xe ;  /* 0x0000000e1414789a */ /* 0x000fe40008000000 */
[----:B------:R-:W-:Y:S02]  /*23a0*/  USGXT.U32 UR24, UR24, 0xe ;  /* 0x0000000e1818789a */ /* 0x000fe40008000000 */
[----:B------:R-:W-:Y:S02]  /*23b0*/  UIADD3 UR28, UP0, UPT, UR20, 0x2, URZ ;  /* 0x00000002141c7890 */ /* 0x000fe4000ff1e0ff */
[----:B------:R-:W-:Y:S01]  /*23c0*/  UIADD3 UR26, UP1, UPT, UR24, 0x2, URZ ;  /* 0x00000002181a7890 */ /* 0x000fe2000ff3e0ff */
[----:B------:R-:W-:Y:S01]  /*23d0*/  UMOV UR4, URZ ;  /* 0x000000ff00047c82 */ /* 0x000fe20008000000 */
[----:B------:R-:W-:Y:S01]  /*23e0*/  UMOV UR5, URZ ;  /* 0x000000ff00057c82 */ /* 0x000fe20008000000 */
[----:B------:R-:W-:-:S02]  /*23f0*/  UIADD3.X UR29, UPT, UPT, UR4, 0x40004040, URZ, UP0, !UPT ;  /* 0x40004040041d7890 */ /* 0x000fc400087fe4ff */
[----:B------:R-:W-:Y:S02]  /*2400*/  UIADD3 UR44, UP3, UPT, UR28, 0x2, URZ ;  /* 0x000000021c2c7890 */ /* 0x000fe4000ff7e0ff */
[----:B------:R-:W-:Y:S02]  /*2410*/  UIADD3.X UR27, UPT, UPT, UR5, 0x40004040, URZ, UP1, !UPT ;  /* 0x40004040051b7890 */ /* 0x000fe40008ffe4ff */
[----:B------:R-:W-:Y:S02]  /*2420*/  UIADD3 UR46, UP2, UPT, UR26, 0x2, URZ ;  /* 0x000000021a2e7890 */ /* 0x000fe4000ff5e0ff */
[----:B------:R-:W-:Y:S02]  /*2430*/  UIADD3 UR48, UP6, UPT, UR28, 0x4, URZ ;  /* 0x000000041c307890 */ /* 0x000fe4000ffde0ff */
[----:B------:R-:W-:Y:S02]  /*2440*/  UIADD3 UR50, UP5, UPT, UR26, 0x4, URZ ;  /* 0x000000041a327890 */ /* 0x000fe4000ffbe0ff */
[----:B------:R-:W-:-:S02]  /*2450*/  UIADD3 UR52, UP1, UPT, UR28, 0x1fe, URZ ;  /* 0x000001fe1c347890 */ /* 0x000fc4000ff3e0ff */
[----:B------:R-:W-:Y:S02]  /*2460*/  UIADD3 UR54, UP0, UPT, UR26, 0x3fe, URZ ;  /* 0x000003fe1a367890 */ /* 0x000fe4000ff1e0ff */
[----:B------:R-:W-:Y:S02]  /*2470*/  UIADD3.X UR45, UPT, UPT, UR29, URZ, URZ, UP3, !UPT ;  /* 0x000000ff1d2d7290 */ /* 0x000fe40009ffe4ff */
[----:B------:R-:W-:Y:S02]  /*2480*/  UIADD3 UR56, UP4, UPT, UR28, 0x200, URZ ;  /* 0x000002001c387890 */ /* 0x000fe4000ff9e0ff */
[----:B------:R-:W-:Y:S02]  /*2490*/  UIADD3 UR58, UP3, UPT, UR26, 0x400, URZ ;  /* 0x000004001a3a7890 */ /* 0x000fe4000ff7e0ff */
[----:B------:R-:W-:Y:S02]  /*24a0*/  UIADD3.X UR47, UPT, UPT, UR27, URZ, URZ, UP2, !UPT ;  /* 0x000000ff1b2f7290 */ /* 0x000fe400097fe4ff */
[----:B------:R-:W-:-:S02]  /*24b0*/  UIADD3.X UR49, UPT, UPT, UR29, URZ, URZ, UP6, !UPT ;  /* 0x000000ff1d317290 */ /* 0x000fc4000b7fe4ff */
[----:B------:R-:W-:Y:S02]  /*24c0*/  UIADD3 UR60, UP2, UPT, UR28, 0x202, URZ ;  /* 0x000002021c3c7890 */ /* 0x000fe4000ff5e0ff */
[----:B------:R-:W-:Y:S02]  /*24d0*/  UIADD3 UR62, UP6, UPT, UR26, 0x402, URZ ;  /* 0x000004021a3e7890 */ /* 0x000fe4000ffde0ff */
[----:B------:R-:W-:Y:S02]  /*24e0*/  UIADD3.X UR51, UPT, UPT, UR27, URZ, URZ, UP5, !UPT ;  /* 0x000000ff1b337290 */ /* 0x000fe4000affe4ff */
[----:B------:R-:W-:Y:S02]  /*24f0*/  UIADD3.X UR53, UPT, UPT, UR29, URZ, URZ, UP1, !UPT ;  /* 0x000000ff1d357290 */ /* 0x000fe40008ffe4ff */
[----:B------:R-:W-:Y:S02]  /*2500*/  UIADD3 UR4, UP5, UPT, UR28, 0x204, URZ ;  /* 0x000002041c047890 */ /* 0x000fe4000ffbe0ff */
[----:B------:R-:W-:-:S02]  /*2510*/  UIADD3 UR30, UP1, UPT, UR26, 0x404, URZ ;  /* 0x000004041a1e7890 */ /* 0x000fc4000ff3e0ff */
[----:B------:R-:W-:Y:S02]  /*2520*/  UIADD3.X UR55, UPT, UPT, UR27, URZ, URZ, UP0, !UPT ;  /* 0x000000ff1b377290 */ /* 0x000fe400087fe4ff */
[----:B------:R-:W-:Y:S02]  /*2530*/  UIADD3.X UR57, UPT, UPT, UR29, URZ, URZ, UP4, !UPT ;  /* 0x000000ff1d397290 */ /* 0x000fe4000a7fe4ff */
[----:B------:R-:W-:Y:S02]  /*2540*/  UIADD3.X UR59, UPT, UPT, UR27, URZ, URZ, UP3, !UPT ;  /* 0x000000ff1b3b7290 */ /* 0x000fe40009ffe4ff */
[----:B------:R-:W-:Y:S02]  /*2550*/  UIADD3.X UR61, UPT, UPT, UR29, URZ, URZ, UP2, !UPT ;  /* 0x000000ff1d3d7290 */ /* 0x000fe400097fe4ff */
[----:B------:R-:W-:Y:S01]  /*2560*/  UIADD3.X UR63, UPT, UPT, UR27, URZ, URZ, UP6, !UPT ;  /* 0x000000ff1b3f7290 */ /* 0x000fe2000b7fe4ff */
[----:B------:R-:W-:Y:S01]  /*2570*/  UMOV UR18, 0x0 ;  /* 0x0000000000127882 */ /* 0x000fe20000000000 */
[----:B------:R-:W-:Y:S01]  /*2580*/  UMOV UR19, 0x4200010 ;  /* 0x0420001000137882 */ /* 0x000fe20000000000 */
[----:B------:R-:W-:Y:S01]  /*2590*/  UMOV UR21, 0x40004040 ;  /* 0x4000404000157882 */ /* 0x000fe20000000000 */
[----:B------:R-:W-:Y:S01]  /*25a0*/  UMOV UR25, 0x40004040 ;  /* 0x4000404000197882 */ /* 0x000fe20000000000 */
[----:B------:R-:W-:Y:S01]  /*25b0*/  UIADD3.X UR5, UPT, UPT, UR29, URZ, URZ, UP5, !UPT ;  /* 0x000000ff1d057290 */ /* 0x000fe2000affe4ff */
[----:B------:R3:W-:Y:S01]  /*25c0*/  UTCHMMA gdesc[UR20], gdesc[UR24], tmem[UR10], tmem[UR18], idesc[UR19], UPT ;  /* 0x00ff1218140075ea */ /* 0x0007e2000b80000a */
[----:B------:R-:W-:Y:S01]  /*25d0*/  UIADD3.X UR31, UPT, UPT, UR27, URZ, URZ, UP1, !UPT ;  /* 0x000000ff1b1f7290 */ /* 0x000fe20008ffe4ff */
[----:B------:R-:W-:Y:S01]  /*25e0*/  UMOV UR16, 0x0 ;  /* 0x0000000000107882 */ /* 0x000fe20000000000 */
[----:B------:R-:W-:Y:S01]  /*25f0*/  UMOV UR17, 0x4200010 ;  /* 0x0420001000117882 */ /* 0x000fe20000000000 */
[----:B------:R-:W-:Y:S01]  /*2600*/  UMOV UR40, 0x0 ;  /* 0x0000000000287882 */ /* 0x000fe20000000000 */
[----:B------:R-:W-:Y:S01]  /*2610*/  UMOV UR41, 0x4200010 ;  /* 0x0420001000297882 */ /* 0x000fe20000000000 */
        /* <DEDUP_REMOVED lines=18> */
.L_x_64:
[----:B------:R-:W-:Y:S01]  /*2740*/  ELECT P0, URZ, PT ;  /* 0x0000000000ff782f */ /* 0x000fe20003800000 */
[----:B---3--:R-:W-:-:S03]  /*2750*/  UIADD3 UR4, UPT, UPT, UR42, 0x30020, URZ ;  /* 0x000300202a047890 */ /* 0x008fc6000fffe0ff */
[----:B------:R-:W-:Y:S01]  /*2760*/  ISETP.LT.U32.AND P0, PT, R68, 0x20, P0 ;  /* 0x000000204400780c */ /* 0x000fe20000701070 */
[----:B------:R-:W-:-:S12]  /*2770*/  UMOV UR5, URZ ;  /* 0x000000ff00057c82 */ /* 0x000fd80008000000 */
[----:B------:R-:W-:Y:S01]  /*2780*/  VOTEU.ANY UP0, P0 ;  /* 0x0000000000ff7886 */ /* 0x000fe20000000100 */
[----:B------:R-:W-:-:S04]  /*2790*/  VOTEU.ANY UP1, P0 ;  /* 0x0000000000ff7886 */ /* 0x000fc80000020100 */
[----:B------:R-:W-:Y:S02]  /*27a0*/  @UP0 UMOV UR4, UR4 ;  /* 0x0000000400040c82 */ /* 0x000fe40008000000 */
[----:B------:R3:W-:Y:S01]  /*27b0*/  @UP1 UTCBAR [UR4], URZ ;  /* 0x000000ff040013e9 */ /* 0x0007e200080000ff */
[----:B------:R-:W-:Y:S06]  /*27c0*/  BAR.SYNC.DEFER_BLOCKING 0x0 ;  /* 0x0000000000007b1d */ /* 0x000fec0000010000 */
[----:B------:R-:W4:Y:S02]  /*27d0*/  SYNCS.PHASECHK.TRANS64.TRYWAIT P0, [UR42+0x30020], R3 ;  /* 0x03002003ff0075a7 */ /* 0x000f24000800112a */
[----:B---34-:R-:W-:Y:S05]  /*27e0*/  @!P0 BRA `(.L_x_65) ;  /* 0x0000000800888947 */ /* 0x018fea0003800000 */
.L_x_81:
[----:B------:R-:W-:Y:S02]  /*27f0*/  UIADD3 UR15, UPT, UPT, UR15, 0x1, URZ ;  /* 0x000000010f0f7890 */ /* 0x000fe4000fffe0ff */
[----:B------:R-:W-:Y:S02]  /*2800*/  UIADD3 UR35, UPT, UPT, UR35, 0x80, URZ ;  /* 0x0000008023237890 */ /* 0x000fe4000fffe0ff */
[----:B------:R-:W-:-:S04]  /*2810*/  UISETP.NE.U32.AND UP0, UPT, UR15, 0x4, UPT ;  /* 0x000000040f00788c */ /* 0x000fc8000bf05070 */
[----:B------:R-:W-:Y:S02]  /*2820*/  USEL UR15, UR15, URZ, UP0 ;  /* 0x000000ff0f0f7287 */ /* 0x000fe40008000000 */
[----:B------:R-:W-:Y:S02]  /*2830*/  USEL UR4, URZ, 0x1, UP0 ;  /* 0x00000001ff047887 */ /* 0x000fe40008000000 */
[----:B--2---:R-:W-:-:S04]  /*2840*/  UISETP.GE.AND UP0, UPT, UR35, UR34, UPT ;  /* 0x000000222300728c */ /* 0x004fc8000bf06270 */
[----:B------:R-:W-:-:S05]  /*2850*/  LOP3.LUT R2, R2, UR4, RZ, 0x3c, !PT ;  /* 0x0000000402027c12 */ /* 0x000fca000f8e3cff */
[----:B------:R-:W-:Y:S05]  /*2860*/  BRA.U !UP0, `(.L_x_66) ;  /* 0xfffffff908387547 */ /* 0x000fea000b83ffff */
.L_x_59:
[----:B---34-:R-:W-:Y:S06]  /*2870*/  BAR.SYNC.DEFER_BLOCKING 0x0 ;  /* 0x0000000000007b1d */ /* 0x018fec0000010000 */
[----:B------:R-:W-:Y:S04]  /*2880*/  BSSY.RECONVERGENT B5, `(.L_x_67) ;  /* 0x0000004000057945 */ /* 0x000fe80003800200 */
[----:B------:R-:W-:Y:S05]  /*2890*/  @P3 BRA `(.L_x_68) ;  /* 0x0000000000083947 */ /* 0x000fea0003800000 */
[----:B------:R-:W2:Y:S02]  /*28a0*/  SYNCS.CCTL.IV [UR11+0x30000] ;  /* 0x03000000ff0079b1 */ /* 0x000ea4000800000b */
[----:B--2---:R-:W2:Y:S02]  /*28b0*/  SYNCS.CCTL.IV [UR11+0x30020] ;  /* 0x03002000ff0079b1 */ /* 0x004ea4000800000b */
.L_x_68:
[----:B------:R-:W-:Y:S05]  /*28c0*/  BSYNC.RECONVERGENT B5 ;  /* 0x0000000000057941 */ /* 0x000fea0003800200 */
.L_x_67:
[----:B--2---:R-:W-:Y:S06]  /*28d0*/  BAR.SYNC.DEFER_BLOCKING 0x0 ;  /* 0x0000000000007b1d */ /* 0x004fec0000010000 */
[----:B------:R-:W-:Y:S04]  /*28e0*/  BSSY.RECONVERGENT B5, `(.L_x_69) ;  /* 0x0000004000057945 */ /* 0x000fe80003800200 */
[----:B------:R-:W-:Y:S05]  /*28f0*/  @P3 BRA `(.L_x_70) ;  /* 0x0000000000083947 */ /* 0x000fea0003800000 */
[----:B------:R-:W2:Y:S02]  /*2900*/  SYNCS.CCTL.IV [UR11+0x30008] ;  /* 0x03000800ff0079b1 */ /* 0x000ea4000800000b */
[----:B--2---:R-:W2:Y:S02]  /*2910*/  SYNCS.CCTL.IV [UR11+0x30028] ;  /* 0x03002800ff0079b1 */ /* 0x004ea4000800000b */
.L_x_70:
[----:B------:R-:W-:Y:S05]  /*2920*/  BSYNC.RECONVERGENT B5 ;  /* 0x0000000000057941 */ /* 0x000fea0003800200 */
.L_x_69:
[----:B--2---:R-:W-:Y:S06]  /*2930*/  BAR.SYNC.DEFER_BLOCKING 0x0 ;  /* 0x0000000000007b1d */ /* 0x004fec0000010000 */
[----:B------:R-:W-:Y:S04]  /*2940*/  BSSY.RECONVERGENT B5, `(.L_x_71) ;  /* 0x0000004000057945 */ /* 0x000fe80003800200 */
[----:B------:R-:W-:Y:S05]  /*2950*/  @P3 BRA `(.L_x_72) ;  /* 0x0000000000083947 */ /* 0x000fea0003800000 */
[----:B------:R-:W2:Y:S02]  /*2960*/  SYNCS.CCTL.IV [UR11+0x30010] ;  /* 0x03001000ff0079b1 */ /* 0x000ea4000800000b */
[----:B--2---:R-:W2:Y:S02]  /*2970*/  SYNCS.CCTL.IV [UR11+0x30030] ;  /* 0x03003000ff0079b1 */ /* 0x004ea4000800000b */
.L_x_72:
[----:B------:R-:W-:Y:S05]  /*2980*/  BSYNC.RECONVERGENT B5 ;  /* 0x0000000000057941 */ /* 0x000fea0003800200 */
.L_x_71:
[----:B--2---:R-:W-:Y:S06]  /*2990*/  BAR.SYNC.DEFER_BLOCKING 0x0 ;  /* 0x0000000000007b1d */ /* 0x004fec0000010000 */
[----:B------:R-:W-:Y:S04]  /*29a0*/  BSSY.RECONVERGENT B5, `(.L_x_73) ;  /* 0x0000004000057945 */ /* 0x000fe80003800200 */
[----:B------:R-:W-:Y:S05]  /*29b0*/  @P3 BRA `(.L_x_74) ;  /* 0x0000000000083947 */ /* 0x000fea0003800000 */
[----:B------:R-:W2:Y:S02]  /*29c0*/  SYNCS.CCTL.IV [UR11+0x30018] ;  /* 0x03001800ff0079b1 */ /* 0x000ea4000800000b */
[----:B--2---:R-:W2:Y:S02]  /*29d0*/  SYNCS.CCTL.IV [UR11+0x30038] ;  /* 0x03003800ff0079b1 */ /* 0x004ea4000800000b */
.L_x_74:
[----:B------:R-:W-:Y:S05]  /*29e0*/  BSYNC.RECONVERGENT B5 ;  /* 0x0000000000057941 */ /* 0x000fea0003800200 */
.L_x_73:
[----:B------:R-:W-:Y:S01]  /*29f0*/  USHF.L.U32 UR4, UR14, 0x15, URZ ;  /* 0x000000150e047899 */ /* 0x000fe200080006ff */
[C---:B------:R-:W-:Y:S01]  /*2a00*/  IMAD.SHL.U32 R4, R0.reuse, 0x80, RZ ;  /* 0x0000008000047824 */ /* 0x040fe200078e00ff */
[----:B------:R-:W-:Y:S01]  /*2a10*/  ELECT P0, URZ, PT ;  /* 0x0000000000ff782f */ /* 0x000fe20003800000 */
[C---:B------:R-:W-:Y:S01]  /*2a20*/  IMAD.SHL.U32 R2, R0.reuse, 0x40, RZ ;  /* 0x0000004000027824 */ /* 0x040fe200078e00ff */
[----:B------:R-:W-:Y:S01]  /*2a30*/  ULOP3.LUT UR4, UR4, 0x600000, URZ, 0xc0, !UPT ;  /* 0x0060000004047892 */ /* 0x000fe2000f8ec0ff */
[----:B------:R-:W-:Y:S01]  /*2a40*/  IMAD.SHL.U32 R3, R0, 0x10, RZ ;  /* 0x0000001000037824 */ /* 0x000fe200078e00ff */
[----:B------:R-:W-:Y:S01]  /*2a50*/  LOP3.LUT R5, R4, 0x780, RZ, 0xc0, !PT ;  /* 0x0000078004057812 */ /* 0x000fe200078ec0ff */
[----:B------:R-:W-:Y:S01]  /*2a60*/  IMAD.SHL.U32 R0, R0, 0x200, RZ ;  /* 0x0000020000007824 */ /* 0x000fe200078e00ff */
[----:B------:R-:W-:Y:S01]  /*2a70*/  LOP3.LUT R2, R2, 0x1800, RZ, 0xc0, !PT ;  /* 0x0000180002027812 */ /* 0x000fe200078ec0ff */
[----:B------:R-:W-:Y:S01]  /*2a80*/  UIADD3 UR4, UPT, UPT, UR10, UR4, URZ ;  /* 0x000000040a047290 */ /* 0x000fe2000fffe0ff */
[----:B------:R-:W-:Y:S01]  /*2a90*/  ISETP.LT.U32.AND P0, PT, R68, 0x40, P0 ;  /* 0x000000404400780c */ /* 0x000fe20000701070 */
[----:B------:R-:W-:Y:S01]  /*2aa0*/  ULOP3.LUT UR14, UR14, 0x1, URZ, 0xc0, !UPT ;  /* 0x000000010e0e7892 */ /* 0x000fe2000f8ec0ff */
[----:B------:R-:W-:Y:S01]  /*2ab0*/  LOP3.LUT R5, R5, 0x2000, R0, 0xf8, !PT ;  /* 0x0000200005057812 */ /* 0x000fe200078ef800 */
[----:B------:R-:W-:Y:S01]  /*2ac0*/  UMOV UR6, UR23 ;  /* 0x0000001700067c82 */ /* 0x000fe20008000000 */
[----:B------:R-:W-:Y:S01]  /*2ad0*/  LOP3.LUT R2, R2, 0x70, R3, 0xf8, !PT ;  /* 0x0000007002027812 */ /* 0x000fe200078ef803 */
[----:B------:R-:W-:-:S03]  /*2ae0*/  ULEA UR5, UR14, UR7, 0x6 ;  /* 0x000000070e057291 */ /* 0x000fc6000f8e30ff */
[----:B------:R-:W-:Y:S02]  /*2af0*/  LOP3.LUT R0, R5, R2, RZ, 0xfc, !PT ;  /* 0x0000000205007212 */ /* 0x000fe400078efcff */
[----:B-----5:R-:W-:Y:S01]  /*2b00*/  LDTM.16dp32bit_t0_t15.x64 R4, tmem[UR4] ;  /* 0x00000004000479ee */ /* 0x020fe20008b00000 */
[----:B------:R-:W3:Y:S01]  /*2b10*/  LDTM.16dp32bit_t16_t31.x64 R4, tmem[UR4+0x40] ;  /* 0x00004004000479ee */ /* 0x000ee20008b20000 */
[----:B------:R-:W-:Y:S01]  /*2b20*/  NOP ;  /* 0x0000000000007918 */ /* 0x000fe20000000000 */
[C---:B------:R-:W-:Y:S01]  /*2b30*/  LOP3.LUT R2, R0.reuse, 0x10, RZ, 0x3c, !PT ;  /* 0x0000001000027812 */ /* 0x040fe200078e3cff */
[----:B------:R-:W-:Y:S01]  /*2b40*/  ULEA UR4, UR14, UR11, 0xd ;  /* 0x0000000b0e047291 */ /* 0x000fe2000f8e68ff */
[----:B------:R-:W-:Y:S01]  /*2b50*/  LOP3.LUT R3, R0, 0x20, RZ, 0x3c, !PT ;  /* 0x0000002000037812 */ /* 0x000fe200078e3cff */
[----:B---3--:R-:W-:Y:S01]  /*2b60*/  VOTEU.ANY UP1, P0 ;  /* 0x0000000000ff7886 */ /* 0x008fe20000020100 */
[----:B------:R-:W-:Y:S01]  /*2b70*/  VOTEU.ANY UP0, P0 ;  /* 0x0000000000ff7886 */ /* 0x000fe20000000100 */
[----:B------:R-:W-:-:S02]  /*2b80*/  F2FP.F16.F32.PACK_AB R4, R5, R4 ;  /* 0x000000040504723e */ /* 0x000fc400000000ff */
[----:B------:R-:W-:Y:S02]  /*2b90*/  F2FP.F16.F32.PACK_AB R5, R7, R6 ;  /* 0x000000060705723e */ /* 0x000fe400000000ff */
[----:B------:R-:W-:Y:S02]  /*2ba0*/  F2FP.F16.F32.PACK_AB R12, R13, R12 ;  /* 0x0000000c0d0c723e */ /* 0x000fe400000000ff */
[----:B------:R-:W-:Y:S02]  /*2bb0*/  F2FP.F16.F32.PACK_AB R6, R9, R8 ;  /* 0x000000080906723e */ /* 0x000fe400000000ff */
[----:B------:R-:W-:Y:S02]  /*2bc0*/  F2FP.F16.F32.PACK_AB R7, R11, R10 ;  /* 0x0000000a0b07723e */ /* 0x000fe400000000ff */
[----:B------:R-:W-:Y:S02]  /*2bd0*/  F2FP.F16.F32.PACK_AB R13, R15, R14 ;  /* 0x0000000e0f0d723e */ /* 0x000fe400000000ff */
[----:B------:R-:W-:Y:S01]  /*2be0*/  F2FP.F16.F32.PACK_AB R20, R21, R20 ;  /* 0x000000141514723e */ /* 0x000fe200000000ff */
[----:B--2---:R2:W-:Y:S01]  /*2bf0*/  STS.128 [R0+UR11], R4 ;  /* 0x0000000400007988 */ /* 0x0045e20008000c0b */
[----:B------:R-:W-:-:S02]  /*2c00*/  F2FP.F16.F32.PACK_AB R14, R17, R16 ;  /* 0x00000010110e723e */ /* 0x000fc400000000ff */
[----:B------:R-:W-:Y:S02]  /*2c10*/  F2FP.F16.F32.PACK_AB R15, R19, R18 ;  /* 0x00000012130f723e */ /* 0x000fe400000000ff */
[----:B------:R-:W-:Y:S02]  /*2c20*/  F2FP.F16.F32.PACK_AB R21, R23, R22 ;  /* 0x000000161715723e */ /* 0x000fe400000000ff */
[----:B------:R-:W-:Y:S01]  /*2c30*/  F2FP.F16.F32.PACK_AB R28, R29, R28 ;  /* 0x0000001c1d1c723e */ /* 0x000fe200000000ff */
[----:B------:R2:W-:Y:S01]  /*2c40*/  STS.128 [R2+UR11], R12 ;  /* 0x0000000c02007988 */ /* 0x0005e20008000c0b */
[----:B------:R-:W-:Y:S02]  /*2c50*/  F2FP.F16.F32.PACK_AB R22, R25, R24 ;  /* 0x000000181916723e */ /* 0x000fe400000000ff */
[----:B------:R-:W-:Y:S02]  /*2c60*/  F2FP.F16.F32.PACK_AB R23, R27, R26 ;  /* 0x0000001a1b17723e */ /* 0x000fe400000000ff */
[----:B------:R-:W-:-:S02]  /*2c70*/  F2FP.F16.F32.PACK_AB R29, R31, R30 ;  /* 0x0000001e1f1d723e */ /* 0x000fc400000000ff */
[----:B------:R-:W-:Y:S01]  /*2c80*/  F2FP.F16.F32.PACK_AB R36, R37, R36 ;  /* 0x000000242524723e */ /* 0x000fe200000000ff */
[----:B------:R2:W-:Y:S01]  /*2c90*/  STS.128 [R3+UR11], R20 ;  /* 0x0000001403007988 */ /* 0x0005e20008000c0b */
[----:B------:R-:W-:Y:S02]  /*2ca0*/  F2FP.F16.F32.PACK_AB R30, R33, R32 ;  /* 0x00000020211e723e */ /* 0x000fe400000000ff */
[----:B------:R-:W-:Y:S02]  /*2cb0*/  F2FP.F16.F32.PACK_AB R31, R35, R34 ;  /* 0x00000022231f723e */ /* 0x000fe400000000ff */
[----:B------:R-:W-:Y:S02]  /*2cc0*/  F2FP.F16.F32.PACK_AB R37, R39, R38 ;  /* 0x000000262725723e */ /* 0x000fe400000000ff */
[----:B------:R-:W-:Y:S02]  /*2cd0*/  F2FP.F16.F32.PACK_AB R44, R45, R44 ;  /* 0x0000002c2d2c723e */ /* 0x000fe400000000ff */
[----:B------:R-:W-:-:S02]  /*2ce0*/  LOP3.LUT R8, R0, 0x30, RZ, 0x3c, !PT ;  /* 0x0000003000087812 */ /* 0x000fc400078e3cff */
[----:B------:R-:W-:Y:S02]  /*2cf0*/  F2FP.F16.F32.PACK_AB R38, R41, R40 ;  /* 0x000000282926723e */ /* 0x000fe400000000ff */
[----:B------:R-:W-:Y:S01]  /*2d00*/  F2FP.F16.F32.PACK_AB R39, R43, R42 ;  /* 0x0000002a2b27723e */ /* 0x000fe200000000ff */
[----:B------:R2:W-:Y:S01]  /*2d10*/  STS.128 [R8+UR11], R28 ;  /* 0x0000001c08007988 */ /* 0x0005e20008000c0b */
[----:B------:R-:W-:Y:S02]  /*2d20*/  F2FP.F16.F32.PACK_AB R45, R47, R46 ;  /* 0x0000002e2f2d723e */ /* 0x000fe400000000ff */
[----:B------:R-:W-:Y:S02]  /*2d30*/  F2FP.F16.F32.PACK_AB R52, R53, R52 ;  /* 0x000000343534723e */ /* 0x000fe400000000ff */
[----:B------:R-:W-:Y:S02]  /*2d40*/  LOP3.LUT R9, R0, 0x40, RZ, 0x3c, !PT ;  /* 0x0000004000097812 */ /* 0x000fe400078e3cff */
[----:B------:R-:W-:-:S02]  /*2d50*/  F2FP.F16.F32.PACK_AB R46, R49, R48 ;  /* 0x00000030312e723e */ /* 0x000fc400000000ff */
[----:B------:R-:W-:Y:S01]  /*2d60*/  F2FP.F16.F32.PACK_AB R47, R51, R50 ;  /* 0x00000032332f723e */ /* 0x000fe200000000ff */
[----:B------:R2:W-:Y:S01]  /*2d70*/  STS.128 [R9+UR11], R36 ;  /* 0x0000002409007988 */ /* 0x0005e20008000c0b */
[----:B------:R-:W-:Y:S02]  /*2d80*/  F2FP.F16.F32.PACK_AB R53, R55, R54 ;  /* 0x000000363735723e */ /* 0x000fe400000000ff */
[----:B------:R-:W-:Y:S02]  /*2d90*/  F2FP.F16.F32.PACK_AB R60, R61, R60 ;  /* 0x0000003c3d3c723e */ /* 0x000fe400000000ff */
[----:B------:R-:W-:Y:S02]  /*2da0*/  LOP3.LUT R10, R0, 0x50, RZ, 0x3c, !PT ;  /* 0x00000050000a7812 */ /* 0x000fe400078e3cff */
[----:B------:R-:W-:Y:S02]  /*2db0*/  F2FP.F16.F32.PACK_AB R54, R57, R56 ;  /* 0x000000383936723e */ /* 0x000fe400000000ff */
[----:B------:R-:W-:Y:S01]  /*2dc0*/  F2FP.F16.F32.PACK_AB R55, R59, R58 ;  /* 0x0000003a3b37723e */ /* 0x000fe200000000ff */
[----:B------:R2:W-:Y:S01]  /*2dd0*/  STS.128 [R10+UR11], R44 ;  /* 0x0000002c0a007988 */ /* 0x0005e20008000c0b */
[----:B------:R-:W-:-:S02]  /*2de0*/  F2FP.F16.F32.PACK_AB R61, R63, R62 ;  /* 0x0000003e3f3d723e */ /* 0x000fc400000000ff */
[C---:B------:R-:W-:Y:S02]  /*2df0*/  LOP3.LUT R11, R0.reuse, 0x60, RZ, 0x3c, !PT ;  /* 0x00000060000b7812 */ /* 0x040fe400078e3cff */
[----:B------:R-:W-:Y:S02]  /*2e00*/  F2FP.F16.F32.PACK_AB R62, R65, R64 ;  /* 0x00000040413e723e */ /* 0x000fe400000000ff */
[----:B------:R-:W-:Y:S01]  /*2e10*/  F2FP.F16.F32.PACK_AB R63, R67, R66 ;  /* 0x00000042433f723e */ /* 0x000fe200000000ff */
[----:B------:R2:W-:Y:S01]  /*2e20*/  STS.128 [R11+UR11], R52 ;  /* 0x000000340b007988 */ /* 0x0005e20008000c0b */
[----:B------:R-:W-:-:S05]  /*2e30*/  LOP3.LUT R16, R0, 0x70, RZ, 0x3c, !PT ;  /* 0x0000007000107812 */ /* 0x000fca00078e3cff */
[----:B------:R2:W-:Y:S01]  /*2e40*/  STS.128 [R16+UR11], R60 ;  /* 0x0000003c10007988 */ /* 0x0005e20008000c0b */
[----:B------:R3:W-:Y:S06]  /*2e50*/  MEMBAR.ALL.CTA ;  /* 0x0000000000007992 */ /* 0x0007ec0000008000 */
[----:B---3--:R-:W3:Y:S02]  /*2e60*/  FENCE.VIEW.ASYNC.S ;  /* 0x00000000000073c6 */ /* 0x008ee40000000000 */
[----:B---3--:R-:W-:Y:S06]  /*2e70*/  BAR.SYNC.DEFER_BLOCKING 0x0 ;  /* 0x0000000000007b1d */ /* 0x008fec0000010000 */
[----:B------:R2:W-:Y:S01]  /*2e80*/  @UP1 UTMASTG.2D [UR4], [UR12] ;  /* 0x000000040c0013b5 */ /* 0x0005e20008008000 */
[----:B------:R0:W-:Y:S01]  /*2e90*/  UTMACMDFLUSH ;  /* 0x00000000000079b7 */ /* 0x0001e20000000000 */
[----:B------:R-:W-:-:S04]  /*2ea0*/  DEPBAR.LE SB0, 0x0 ;  /* 0x000080000000791a */ /* 0x000fc80000000000 */
[----:B------:R-:W-:Y:S08]  /*2eb0*/  BAR.SYNC.DEFER_BLOCKING 0x0 ;  /* 0x0000000000007b1d */ /* 0x000ff00000010000 */
[----:B------:R-:W-:Y:S06]  /*2ec0*/  BAR.SYNC.DEFER_BLOCKING 0x0 ;  /* 0x0000000000007b1d */ /* 0x000fec0000010000 */
[----:B--2---:R-:W-:Y:S05]  /*2ed0*/  @P2 BRA `(.L_x_75) ;  /* 0x0000000000a02947 */ /* 0x004fea0003800000 */
[----:B------:R-:W2:Y:S01]  /*2ee0*/  S2UR UR5, SR_CgaCtaId ;  /* 0x00000000000579c3 */ /* 0x000ea20000008800 */
[----:B------:R-:W-:Y:S01]  /*2ef0*/  NOP ;  /* 0x0000000000007918 */ /* 0x000fe20000000000 */
[----:B------:R-:W-:Y:S01]  /*2f00*/  UMOV UR4, 0x50 ;  /* 0x0000005000047882 */ /* 0x000fe20000000000 */
[----:B------:R-:W-:Y:S02]  /*2f10*/  IMAD.U32 R0, RZ, RZ, UR10 ;  /* 0x0000000aff007e24 */ /* 0x000fe4000f8e00ff */
[----:B------:R-:W-:Y:S02]  /*2f20*/  IMAD.MOV.U32 R3, RZ, RZ, 0xf ;  /* 0x0000000fff037424 */ /* 0x000fe400078e00ff */
[----:B------:R-:W-:Y:S01]  /*2f30*/  IMAD.MOV.U32 R7, RZ, RZ, 0x1 ;  /* 0x00000001ff077424 */ /* 0x000fe200078e00ff */
[----:B------:R-:W-:-:S04]  /*2f40*/  LOP3.LUT R0, R0, 0xffff, RZ, 0xc0, !PT ;  /* 0x0000ffff00007812 */ /* 0x000fc800078ec0ff */
[----:B------:R-:W-:-:S05]  /*2f50*/  SHF.R.U32.HI R0, RZ, 0x5, R0 ;  /* 0x00000005ff007819 */ /* 0x000fca0000011600 */
[----:B------:R-:W-:Y:S01]  /*2f60*/  VIADD R2, R0, 0x10 ;  /* 0x0000001000027836 */ /* 0x000fe20000000000 */
[----:B------:R-:W-:Y:S01]  /*2f70*/  SHF.L.U32 R0, R3, R0, RZ ;  /* 0x0000000003007219 */ /* 0x000fe200000006ff */
[----:B--2---:R-:W-:-:S03]  /*2f80*/  ULEA UR6, UR5, UR4, 0x18 ;  /* 0x0000000405067291 */ /* 0x004fc6000f8ec0ff */
[----:B------:R-:W-:-:S04]  /*2f90*/  SHF.L.U32 R3, R7, R2, RZ ;  /* 0x0000000207037219 */ /* 0x000fc800000006ff */
[----:B------:R-:W-:Y:S02]  /*2fa0*/  LOP3.LUT R0, R3, R0, RZ, 0xfc, !PT ;  /* 0x0000000003007212 */ /* 0x000fe400078efcff */
[----:B------:R-:W2:Y:S02]  /*2fb0*/  LDS R5, [UR6] ;  /* 0x00000006ff057984 */ /* 0x000ea40008000800 */
[C---:B------:R-:W-:Y:S02]  /*2fc0*/  LOP3.LUT R2, R0.reuse, 0xffff, RZ, 0xc0, !PT ;  /* 0x0000ffff00027812 */ /* 0x040fe400078ec0ff */
[----:B--2---:R-:W-:-:S04]  /*2fd0*/  LOP3.LUT R3, R0, 0xffff, R5, 0x80, !PT ;  /* 0x0000ffff00037812 */ /* 0x004fc800078e8005 */
[----:B------:R-:W-:-:S13]  /*2fe0*/  ISETP.NE.AND P0, PT, R3, R2, PT ;  /* 0x000000020300720c */ /* 0x000fda0003f05270 */
[----:B------:R-:W-:Y:S05]  /*2ff0*/  @P0 BRA `(.L_x_76) ;  /* 0x0000000000500947 */ /* 0x000fea0003800000 */
[----:B------:R-:W-:Y:S02]  /*3000*/  SHF.R.U32.HI R5, RZ, 0x10, R5 ;  /* 0x00000010ff057819 */ /* 0x000fe40000011605 */
[----:B------:R-:W-:-:S04]  /*3010*/  SHF.R.U32.HI R2, RZ, 0x10, R0 ;  /* 0x00000010ff027819 */ /* 0x000fc80000011600 */
[----:B------:R-:W-:-:S04]  /*3020*/  LOP3.LUT R5, R5, R2, RZ, 0xc0, !PT ;  /* 0x0000000205057212 */ /* 0x000fc800078ec0ff */
[----:B------:R-:W-:-:S13]  /*3030*/  ISETP.NE.AND P0, PT, R5, R2, PT ;  /* 0x000000020500720c */ /* 0x000fda0003f05270 */
[----:B------:R-:W-:Y:S05]  /*3040*/  @P0 BRA `(.L_x_77) ;  /* 0x0000000000300947 */ /* 0x000fea0003800000 */
[----:B------:R-:W-:Y:S01]  /*3050*/  R2UR UR4, R0 ;  /* 0x00000000000472ca */ /* 0x000fe200000e0000 */
[----:B------:R-:W-:Y:S01]  /*3060*/  VOTEU.ANY UR5, UPT, PT ;  /* 0x0000000000057886 */ /* 0x000fe200038e0100 */
[----:B------:R-:W2:Y:S01]  /*3070*/  S2R R0, SR_LANEID ;  /* 0x0000000000007919 */ /* 0x000ea20000000000 */
[----:B------:R-:W-:-:S10]  /*3080*/  UFLO.U32 UR5, UR5 ;  /* 0x00000005000572bd */ /* 0x000fd400080e0000 */
[----:B------:R-:W-:-:S06]  /*3090*/  ULOP3.LUT UR4, URZ, UR4, URZ, 0x33, !UPT ;  /* 0x00000004ff047292 */ /* 0x000fcc000f8e33ff */
[----:B------:R-:W-:-:S04]  /*30a0*/  IMAD.U32 R2, RZ, RZ, UR4 ;  /* 0x00000004ff027e24 */ /* 0x000fc8000f8e00ff */
[----:B------:R-:W3:Y:S02]  /*30b0*/  REDUX UR7, R2 ;  /* 0x00000000020773c4 */ /* 0x000ee40000000000 */
[----:B------:R4:W-:Y:S01]  /*30c0*/  UTCATOMSWS.AND URZ, UR4 ;  /* 0x0000000400ff79e3 */ /* 0x0009e20008000000 */
[----:B--2---:R-:W-:Y:S01]  /*30d0*/  ISETP.EQ.U32.AND P0, PT, R0, UR5, PT ;  /* 0x0000000500007c0c */ /* 0x004fe2000bf02070 */
[----:B---3--:R-:W-:-:S12]  /*30e0*/  IMAD.U32 R0, RZ, RZ, UR7 ;  /* 0x00000007ff007e24 */ /* 0x008fd8000f8e00ff */
[----:B------:R4:W-:Y:S01]  /*30f0*/  @P0 ATOMS.AND RZ, [UR6], R0 ;  /* 0x00000000ffff098c */ /* 0x0009e2000a800006 */
[----:B------:R-:W-:Y:S05]  /*3100*/  BRA `(.L_x_75) ;  /* 0x0000000000147947 */ /* 0x000fea0003800000 */
.L_x_77:
[----:B------:R-:W-:-:S07]  /*3110*/  MOV R2, 0x3130 ;  /* 0x0000313000027802 */ /* 0x000fce0000000f00 */
[----:B-1----:R-:W-:Y:S05]  /*3120*/  CALL.REL.NOINC `($__internal_0_$__cuda_sm10x_tcgen05_guardrail_trap_col_being_dealloced_not_returned_by_alloc) ;  /* 0x0000000000447944 */ /* 0x002fea0003c00000 */
[----:B------:R-:W-:Y:S05]  /*3130*/  BRA `(.L_x_75) ;  /* 0x0000000000087947 */ /* 0x000fea0003800000 */
.L_x_76:
[----:B------:R-:W-:-:S07]  /*3140*/  MOV R2, 0x3160 ;  /* 0x0000316000027802 */ /* 0x000fce0000000f00 */
[----:B-1----:R-:W-:Y:S05]  /*3150*/  CALL.REL.NOINC `($__internal_2_$__cuda_sm10x_tcgen05_guardrail_trap_unallocated_columns_being_dealloced) ;  /* 0x0000000000507944 */ /* 0x002fea0003c00000 */
.L_x_75:
[----:B------:R-:W-:Y:S01]  /*3160*/  NOP ;  /* 0x0000000000007918 */ /* 0x000fe20000000000 */
[----:B----4-:R-:W-:Y:S05]  /*3170*/  EXIT ;  /* 0x000000000000794d */ /* 0x010fea0003800000 */
.L_x_60:
[----:B------:R-:W2:Y:S02]  /*3180*/  SYNCS.PHASECHK.TRANS64.TRYWAIT P0, [UR11+0x30000], RZ ;  /* 0x030000ffff0075a7 */ /* 0x000ea4000800110b */
[----:B--2---:R-:W-:Y:S05]  /*3190*/  @!P0 BRA `(.L_x_60) ;  /* 0xfffffffc00f88947 */ /* 0x004fea000383ffff */
[----:B------:R-:W-:Y:S05]  /*31a0*/  BRA `(.L_x_78) ;  /* 0xffffffe800d87947 */ /* 0x000fea000383ffff */
.L_x_62:
[----:B------:R-:W2:Y:S02]  /*31b0*/  SYNCS.PHASECHK.TRANS64.TRYWAIT P1, [UR11+0x30020], RZ ;  /* 0x030020ffff0075a7 */ /* 0x000ea4000802110b */
[----:B--2---:R-:W-:Y:S05]  /*31c0*/  @!P1 BRA `(.L_x_62) ;  /* 0xfffffffc00f89947 */ /* 0x004fea000383ffff */
[----:B------:R-:W-:Y:S05]  /*31d0*/  BRA `(.L_x_79) ;  /* 0xffffffec00c87947 */ /* 0x000fea000383ffff */
.L_x_63:
[----:B------:R-:W3:Y:S02]  /*31e0*/  SYNCS.PHASECHK.TRANS64.TRYWAIT P0, [UR42+0x30000], R3 ;  /* 0x03000003ff0075a7 */ /* 0x000ee4000800112a */
[----:B---3--:R-:W-:Y:S05]  /*31f0*/  @!P0 BRA `(.L_x_63) ;  /* 0xfffffffc00f88947 */ /* 0x008fea000383ffff */
[----:B------:R-:W-:Y:S05]  /*3200*/  BRA `(.L_x_80) ;  /* 0xfffffff000547947 */ /* 0x000fea000383ffff */
.L_x_65:
[----:B------:R-:W3:Y:S02]  /*3210*/  SYNCS.PHASECHK.TRANS64.TRYWAIT P0, [UR42+0x30020], R3 ;  /* 0x03002003ff0075a7 */ /* 0x000ee4000800112a */
[----:B---3--:R-:W-:Y:S05]  /*3220*/  @!P0 BRA `(.L_x_65) ;  /* 0xfffffffc00f88947 */ /* 0x008fea000383ffff */
[----:B------:R-:W-:Y:S05]  /*3230*/  BRA `(.L_x_81) ;  /* 0xfffffff4006c7947 */ /* 0x000fea000383ffff */
        .weak           $__internal_0_$__cuda_sm10x_tcgen05_guardrail_trap_col_being_dealloced_not_returned_by_alloc
        .type           $__internal_0_$__cuda_sm10x_tcgen05_guardrail_trap_col_being_dealloced_not_returned_by_alloc,@function
        .size           $__internal_0_$__cuda_sm10x_tcgen05_guardrail_trap_col_being_dealloced_not_returned_by_alloc,($__internal_1_$__cuda_sm10x_tcgen05_guardrail_trap_phase_invalid_during_alloc - $__internal_0_$__cuda_sm10x_tcgen05_guardrail_trap_col_being_dealloced_not_returned_by_alloc)
$__internal_0_$__cuda_sm10x_tcgen05_guardrail_trap_col_being_dealloced_not_returned_by_alloc:
[----:B------:R-:W-:Y:S05]  /*3240*/  BPT.TRAP 0x1 ;  /* 0x000000040000795c */ /* 0x000fea0000300000 */
[----:B------:R-:W-:-:S04]  /*3250*/  IMAD.MOV.U32 R3, RZ, RZ, 0x0 ;  /* 0x00000000ff037424 */ /* 0x000fc800078e00ff */
[----:B------:R-:W-:Y:S05]  /*3260*/  RET.REL.NODEC R2 `(gluon_tcgen05) ;  /* 0xffffffcc02647950 */ /* 0x000fea0003c3ffff */
        .weak           $__internal_1_$__cuda_sm10x_tcgen05_guardrail_trap_phase_invalid_during_alloc
        .type           $__internal_1_$__cuda_sm10x_tcgen05_guardrail_trap_phase_invalid_during_alloc,@function
        .size           $__internal_1_$__cuda_sm10x_tcgen05_guardrail_trap_phase_invalid_during_alloc,($__internal_2_$__cuda_sm10x_tcgen05_guardrail_trap_unallocated_columns_being_dealloced - $__internal_1_$__cuda_sm10x_tcgen05_guardrail_trap_phase_invalid_during_alloc)
$__internal_1_$__cuda_sm10x_tcgen05_guardrail_trap_phase_invalid_during_alloc:
[----:B------:R-:W-:Y:S05]  /*3270*/  BPT.TRAP 0x1 ;  /* 0x000000040000795c */ /* 0x000fea0000300000 */
[----:B------:R-:W-:-:S04]  /*3280*/  IMAD.MOV.U32 R3, RZ, RZ, 0x0 ;  /* 0x00000000ff037424 */ /* 0x000fc800078e00ff */
[----:B------:R-:W-:Y:S05]  /*3290*/  RET.REL.NODEC R2 `(gluon_tcgen05) ;  /* 0xffffffcc02587950 */ /* 0x000fea0003c3ffff */
        .weak           $__internal_2_$__cuda_sm10x_tcgen05_guardrail_trap_unallocated_columns_being_dealloced
        .type           $__internal_2_$__cuda_sm10x_tcgen05_guardrail_trap_unallocated_columns_being_dealloced,@function
        .size           $__internal_2_$__cuda_sm10x_tcgen05_guardrail_trap_unallocated_columns_being_dealloced,(.L_x_85 - $__internal_2_$__cuda_sm10x_tcgen05_guardrail_trap_unallocated_columns_being_dealloced)
$__internal_2_$__cuda_sm10x_tcgen05_guardrail_trap_unallocated_columns_being_dealloced:
[----:B------:R-:W-:Y:S05]  /*32a0*/  BPT.TRAP 0x1 ;  /* 0x000000040000795c */ /* 0x000fea0000300000 */
[----:B------:R-:W-:-:S04]  /*32b0*/  IMAD.MOV.U32 R3, RZ, RZ, 0x0 ;  /* 0x00000000ff037424 */ /* 0x000fc800078e00ff */
[----:B------:R-:W-:Y:S05]  /*32c0*/  RET.REL.NODEC R2 `(gluon_tcgen05) ;  /* 0xffffffcc024c7950 */ /* 0x000fea0003c3ffff */
.L_x_82:
[----:B------:R-:W-:-:S00]  /*32d0*/  BRA `(.L_x_82) ;  /* 0xfffffffc00fc7947 */ /* 0x000fc0000383ffff */
[----:B------:R-:W-:-:S00]  /*32e0*/  NOP ;  /* 0x0000000000007918 */ /* 0x000fc00000000000 */
        /* <DEDUP_REMOVED lines=9> */
.L_x_85:


//--------------------- .nv.shared.gluon_tcgen05  --------------------------
	.section	.nv.shared.gluon_tcgen05,"aw",@nobits
	.sectionflags	@""
	.align	16
	.zero		1024


//--------------------- .nv.shared.reserved.0     --------------------------
	.section	.nv.shared.reserved.0,"aw",@nobits
	.align	8
	.weak		__nv_reservedSMEM_offset_0_alias
	.size		__nv_reservedSMEM_offset_0_alias, 0, 64
	.other		__nv_reservedSMEM_offset_0_alias,@"STO_CUDA_RESERVED_SHARED STV_DEFAULT"
__nv_reservedSMEM_offset_0_alias:
	.zero		0
.nv.shared.reserved.0:
	.zero		64
	.weak		__nv_reservedSMEM_allocation_phase
	.type		__nv_reservedSMEM_allocation_phase,@object
	.size		__nv_reservedSMEM_allocation_phase,(.L_0 - __nv_reservedSMEM_allocation_phase)
__nv_reservedSMEM_allocation_phase:
	.zero		1
.L_0:
	.zero		7
	.weak		__nv_reservedSMEM_devtool_atexit_pc
	.type		__nv_reservedSMEM_devtool_atexit_pc,@object
	.size		__nv_reservedSMEM_devtool_atexit_pc,(__nv_reservedSMEM_allocation_mask - __nv_reservedSMEM_devtool_atexit_pc)
__nv_reservedSMEM_devtool_atexit_pc:
	.zero		8
	.weak		__nv_reservedSMEM_allocation_mask
	.type		__nv_reservedSMEM_allocation_mask,@object
	.size		__nv_reservedSMEM_allocation_mask,(.L_2 - __nv_reservedSMEM_allocation_mask)
__nv_reservedSMEM_allocation_mask:
	.zero		4
.L_2:


//--------------------- .nv.constant0.gluon_tcgen05 --------------------------
	.section	.nv.constant0.gluon_tcgen05,"a",@progbits
	.sectionflags	@""
	.align	4
.nv.constant0.gluon_tcgen05:
	.zero		976


//--------------------- SYMBOLS --------------------------

	.type		.nv.reservedSmem.offset0,@object
	.size		.nv.reservedSmem.offset0,0x4
	.type		.nv.reservedSmem.cap,@object
	.size		.nv.reservedSmem.cap,0x4
